//
// Generated by NVIDIA NVVM Compiler
//
// Compiler Build ID: CL-36424714
// Cuda compilation tools, release 13.0, V13.0.88
// Based on NVVM 20.0.0
//

.version 9.0
.target sm_100
.address_size 64


.entry _Z10_pack_trilPdS_mi(
	.param .u64 .ptr .align 1 _Z10_pack_trilPdS_mi_param_0,
	.param .u64 .ptr .align 1 _Z10_pack_trilPdS_mi_param_1,
	.param .u64 _Z10_pack_trilPdS_mi_param_2,
	.param .u32 _Z10_pack_trilPdS_mi_param_3
)
{
	.reg .pred 	%p<13>;
	.reg .b32 	%r<28>;
	.reg .b64 	%rd<139>;
	.reg .b64 	%fd<16>;

	ld.param.u64 	%rd24, [_Z10_pack_trilPdS_mi_param_2];
	ld.param.u32 	%r15, [_Z10_pack_trilPdS_mi_param_3];
	mov.u32 	%r16, %ctaid.x;
	mov.u32 	%r17, %ntid.x;
	mov.u32 	%r18, %tid.x;
	mad.lo.s32 	%r19, %r16, %r17, %r18;
	cvt.u64.u32 	%rd1, %r19;
	mov.u32 	%r1, %ctaid.y;
	mov.u32 	%r2, %ntid.y;
	mov.u32 	%r3, %tid.y;
	mad.lo.s32 	%r20, %r1, %r2, %r3;
	cvt.u64.u32 	%rd2, %r20;
	max.u64 	%rd25, %rd2, %rd1;
	setp.ge.u64 	%p1, %rd25, %rd24;
	setp.lt.u32 	%p2, %r20, %r19;
	or.pred  	%p3, %p2, %p1;
	@%p3 bra 	$L__BB0_13;
	mad.lo.s64 	%rd26, %rd24, %rd24, %rd24;
	shr.u64 	%rd3, %rd26, 1;
	setp.lt.s32 	%p4, %r15, 1;
	@%p4 bra 	$L__BB0_13;
	setp.lt.u32 	%p5, %r15, 8;
	mov.b32 	%r26, 0;
	@%p5 bra 	$L__BB0_5;
	ld.param.u64 	%rd135, [_Z10_pack_trilPdS_mi_param_1];
	ld.param.u64 	%rd133, [_Z10_pack_trilPdS_mi_param_0];
	cvta.to.global.u64 	%rd138, %rd135;
	and.b32  	%r22, %r15, 2147483640;
	neg.s32 	%r24, %r22;
	mul.wide.u32 	%rd27, %r2, %r1;
	add.s64 	%rd28, %rd24, %rd27;
	cvt.u64.u32 	%rd29, %r3;
	add.s64 	%rd30, %rd28, %rd29;
	mad.lo.s64 	%rd31, %rd24, %rd30, %rd1;
	shl.b64 	%rd5, %rd31, 3;
	mul.lo.s64 	%rd32, %rd24, %rd24;
	shl.b64 	%rd6, %rd32, 6;
	shl.b64 	%rd33, %rd24, 1;
	add.s64 	%rd34, %rd27, %rd33;
	add.s64 	%rd35, %rd34, %rd29;
	mul.lo.s64 	%rd36, %rd24, %rd35;
	shl.b64 	%rd37, %rd36, 3;
	shl.b64 	%rd38, %rd1, 3;
	add.s64 	%rd7, %rd37, %rd38;
	mad.lo.s64 	%rd39, %rd24, 3, %rd27;
	add.s64 	%rd40, %rd39, %rd29;
	mul.lo.s64 	%rd41, %rd24, %rd40;
	shl.b64 	%rd42, %rd41, 3;
	add.s64 	%rd8, %rd42, %rd38;
	shl.b64 	%rd43, %rd24, 2;
	add.s64 	%rd44, %rd27, %rd43;
	add.s64 	%rd45, %rd44, %rd29;
	mul.lo.s64 	%rd46, %rd24, %rd45;
	shl.b64 	%rd47, %rd46, 3;
	add.s64 	%rd9, %rd47, %rd38;
	mad.lo.s64 	%rd48, %rd24, 5, %rd27;
	add.s64 	%rd49, %rd48, %rd29;
	mul.lo.s64 	%rd50, %rd24, %rd49;
	shl.b64 	%rd51, %rd50, 3;
	add.s64 	%rd10, %rd51, %rd38;
	mad.lo.s64 	%rd52, %rd24, 6, %rd27;
	add.s64 	%rd53, %rd52, %rd29;
	mul.lo.s64 	%rd54, %rd24, %rd53;
	shl.b64 	%rd55, %rd54, 3;
	add.s64 	%rd11, %rd55, %rd38;
	mad.lo.s64 	%rd56, %rd24, 7, %rd27;
	add.s64 	%rd57, %rd56, %rd29;
	mul.lo.s64 	%rd58, %rd24, %rd57;
	shl.b64 	%rd59, %rd58, 3;
	add.s64 	%rd12, %rd59, %rd38;
	mad.lo.s64 	%rd60, %rd24, %rd2, %rd1;
	shl.b64 	%rd13, %rd60, 3;
	mad.lo.s64 	%rd61, %rd2, %rd2, %rd2;
	shr.u64 	%rd62, %rd61, 1;
	add.s64 	%rd63, %rd62, %rd1;
	shl.b64 	%rd64, %rd63, 3;
	cvta.to.global.u64 	%rd65, %rd133;
	add.s64 	%rd137, %rd65, %rd64;
$L__BB0_4:
	.pragma "nounroll";
	and.b32  	%r26, %r15, 2147483640;
	add.s64 	%rd66, %rd138, %rd13;
	ld.global.f64 	%fd1, [%rd66];
	st.global.f64 	[%rd137], %fd1;
	add.s64 	%rd67, %rd138, %rd5;
	ld.global.f64 	%fd2, [%rd67];
	shl.b64 	%rd68, %rd3, 3;
	add.s64 	%rd69, %rd137, %rd68;
	st.global.f64 	[%rd69], %fd2;
	add.s64 	%rd70, %rd138, %rd7;
	ld.global.f64 	%fd3, [%rd70];
	shl.b64 	%rd71, %rd3, 4;
	add.s64 	%rd72, %rd137, %rd71;
	st.global.f64 	[%rd72], %fd3;
	add.s64 	%rd73, %rd138, %rd8;
	ld.global.f64 	%fd4, [%rd73];
	mad.lo.s64 	%rd74, %rd3, 24, %rd137;
	st.global.f64 	[%rd74], %fd4;
	add.s64 	%rd75, %rd138, %rd9;
	ld.global.f64 	%fd5, [%rd75];
	shl.b64 	%rd76, %rd3, 5;
	add.s64 	%rd77, %rd137, %rd76;
	st.global.f64 	[%rd77], %fd5;
	add.s64 	%rd78, %rd138, %rd10;
	ld.global.f64 	%fd6, [%rd78];
	mad.lo.s64 	%rd79, %rd3, 40, %rd137;
	st.global.f64 	[%rd79], %fd6;
	add.s64 	%rd80, %rd138, %rd11;
	ld.global.f64 	%fd7, [%rd80];
	mad.lo.s64 	%rd81, %rd3, 48, %rd137;
	st.global.f64 	[%rd81], %fd7;
	add.s64 	%rd82, %rd138, %rd12;
	ld.global.f64 	%fd8, [%rd82];
	mad.lo.s64 	%rd83, %rd3, 56, %rd137;
	st.global.f64 	[%rd83], %fd8;
	add.s32 	%r24, %r24, 8;
	add.s64 	%rd138, %rd138, %rd6;
	shl.b64 	%rd84, %rd3, 6;
	add.s64 	%rd137, %rd137, %rd84;
	setp.ne.s32 	%p6, %r24, 0;
	@%p6 bra 	$L__BB0_4;
$L__BB0_5:
	and.b32  	%r9, %r15, 7;
	setp.eq.s32 	%p7, %r9, 0;
	@%p7 bra 	$L__BB0_13;
	ld.param.u64 	%rd136, [_Z10_pack_trilPdS_mi_param_1];
	ld.param.u64 	%rd134, [_Z10_pack_trilPdS_mi_param_0];
	cvta.to.global.u64 	%rd19, %rd134;
	cvta.to.global.u64 	%rd20, %rd136;
	mad.lo.s64 	%rd85, %rd2, %rd2, %rd2;
	shr.u64 	%rd86, %rd85, 1;
	add.s64 	%rd21, %rd86, %rd1;
	and.b32  	%r10, %r15, 3;
	setp.lt.u32 	%p8, %r9, 4;
	@%p8 bra 	$L__BB0_8;
	cvt.u64.u32 	%rd87, %r26;
	mad.lo.s64 	%rd88, %rd24, %rd87, %rd2;
	mad.lo.s64 	%rd89, %rd88, %rd24, %rd1;
	shl.b64 	%rd90, %rd89, 3;
	add.s64 	%rd91, %rd20, %rd90;
	ld.global.f64 	%fd9, [%rd91];
	mad.lo.s64 	%rd92, %rd3, %rd87, %rd21;
	shl.b64 	%rd93, %rd92, 3;
	add.s64 	%rd94, %rd19, %rd93;
	st.global.f64 	[%rd94], %fd9;
	add.s64 	%rd95, %rd88, %rd24;
	mad.lo.s64 	%rd96, %rd95, %rd24, %rd1;
	shl.b64 	%rd97, %rd96, 3;
	add.s64 	%rd98, %rd20, %rd97;
	ld.global.f64 	%fd10, [%rd98];
	shl.b64 	%rd99, %rd3, 3;
	add.s64 	%rd100, %rd94, %rd99;
	st.global.f64 	[%rd100], %fd10;
	add.s64 	%rd101, %rd95, %rd24;
	mad.lo.s64 	%rd102, %rd101, %rd24, %rd1;
	shl.b64 	%rd103, %rd102, 3;
	add.s64 	%rd104, %rd20, %rd103;
	ld.global.f64 	%fd11, [%rd104];
	add.s64 	%rd105, %rd100, %rd99;
	st.global.f64 	[%rd105], %fd11;
	add.s64 	%rd106, %rd101, %rd24;
	mad.lo.s64 	%rd107, %rd106, %rd24, %rd1;
	shl.b64 	%rd108, %rd107, 3;
	add.s64 	%rd109, %rd20, %rd108;
	ld.global.f64 	%fd12, [%rd109];
	add.s64 	%rd110, %rd105, %rd99;
	st.global.f64 	[%rd110], %fd12;
	add.s32 	%r26, %r26, 4;
$L__BB0_8:
	setp.eq.s32 	%p9, %r10, 0;
	@%p9 bra 	$L__BB0_13;
	setp.eq.s32 	%p10, %r10, 1;
	@%p10 bra 	$L__BB0_11;
	cvt.u64.u32 	%rd111, %r26;
	mad.lo.s64 	%rd112, %rd24, %rd111, %rd2;
	mad.lo.s64 	%rd113, %rd112, %rd24, %rd1;
	shl.b64 	%rd114, %rd113, 3;
	add.s64 	%rd115, %rd20, %rd114;
	ld.global.f64 	%fd13, [%rd115];
	mad.lo.s64 	%rd116, %rd3, %rd111, %rd21;
	shl.b64 	%rd117, %rd116, 3;
	add.s64 	%rd118, %rd19, %rd117;
	st.global.f64 	[%rd118], %fd13;
	add.s64 	%rd119, %rd112, %rd24;
	mad.lo.s64 	%rd120, %rd119, %rd24, %rd1;
	shl.b64 	%rd121, %rd120, 3;
	add.s64 	%rd122, %rd20, %rd121;
	ld.global.f64 	%fd14, [%rd122];
	shl.b64 	%rd123, %rd3, 3;
	add.s64 	%rd124, %rd118, %rd123;
	st.global.f64 	[%rd124], %fd14;
	add.s32 	%r26, %r26, 2;
$L__BB0_11:
	and.b32  	%r23, %r15, 1;
	setp.eq.b32 	%p11, %r23, 1;
	not.pred 	%p12, %p11;
	@%p12 bra 	$L__BB0_13;
	cvt.u64.u32 	%rd125, %r26;
	mad.lo.s64 	%rd126, %rd24, %rd125, %rd2;
	mad.lo.s64 	%rd127, %rd126, %rd24, %rd1;
	shl.b64 	%rd128, %rd127, 3;
	add.s64 	%rd129, %rd20, %rd128;
	ld.global.f64 	%fd15, [%rd129];
	mad.lo.s64 	%rd130, %rd3, %rd125, %rd21;
	shl.b64 	%rd131, %rd130, 3;
	add.s64 	%rd132, %rd19, %rd131;
	st.global.f64 	[%rd132], %fd15;
$L__BB0_13:
	ret;

}
.entry _Z12_unpack_trilPdS_mi(
	.param .u64 .ptr .align 1 _Z12_unpack_trilPdS_mi_param_0,
	.param .u64 .ptr .align 1 _Z12_unpack_trilPdS_mi_param_1,
	.param .u64 _Z12_unpack_trilPdS_mi_param_2,
	.param .u32 _Z12_unpack_trilPdS_mi_param_3
)
{
	.reg .pred 	%p<13>;
	.reg .b32 	%r<28>;
	.reg .b64 	%rd<139>;
	.reg .b64 	%fd<16>;

	ld.param.u64 	%rd24, [_Z12_unpack_trilPdS_mi_param_2];
	ld.param.u32 	%r15, [_Z12_unpack_trilPdS_mi_param_3];
	mov.u32 	%r16, %ctaid.x;
	mov.u32 	%r17, %ntid.x;
	mov.u32 	%r18, %tid.x;
	mad.lo.s32 	%r19, %r16, %r17, %r18;
	cvt.u64.u32 	%rd1, %r19;
	mov.u32 	%r1, %ctaid.y;
	mov.u32 	%r2, %ntid.y;
	mov.u32 	%r3, %tid.y;
	mad.lo.s32 	%r20, %r1, %r2, %r3;
	cvt.u64.u32 	%rd2, %r20;
	max.u64 	%rd25, %rd2, %rd1;
	setp.ge.u64 	%p1, %rd25, %rd24;
	setp.lt.u32 	%p2, %r20, %r19;
	or.pred  	%p3, %p2, %p1;
	@%p3 bra 	$L__BB1_13;
	mad.lo.s64 	%rd26, %rd24, %rd24, %rd24;
	shr.u64 	%rd3, %rd26, 1;
	setp.lt.s32 	%p4, %r15, 1;
	@%p4 bra 	$L__BB1_13;
	setp.lt.u32 	%p5, %r15, 8;
	mov.b32 	%r26, 0;
	@%p5 bra 	$L__BB1_5;
	ld.param.u64 	%rd135, [_Z12_unpack_trilPdS_mi_param_1];
	ld.param.u64 	%rd133, [_Z12_unpack_trilPdS_mi_param_0];
	cvta.to.global.u64 	%rd138, %rd135;
	and.b32  	%r22, %r15, 2147483640;
	neg.s32 	%r24, %r22;
	mul.wide.u32 	%rd27, %r2, %r1;
	add.s64 	%rd28, %rd24, %rd27;
	cvt.u64.u32 	%rd29, %r3;
	add.s64 	%rd30, %rd28, %rd29;
	mad.lo.s64 	%rd31, %rd24, %rd30, %rd1;
	shl.b64 	%rd5, %rd31, 3;
	mul.lo.s64 	%rd32, %rd24, %rd24;
	shl.b64 	%rd6, %rd32, 6;
	shl.b64 	%rd33, %rd24, 1;
	add.s64 	%rd34, %rd27, %rd33;
	add.s64 	%rd35, %rd34, %rd29;
	mul.lo.s64 	%rd36, %rd24, %rd35;
	shl.b64 	%rd37, %rd36, 3;
	shl.b64 	%rd38, %rd1, 3;
	add.s64 	%rd7, %rd37, %rd38;
	mad.lo.s64 	%rd39, %rd24, 3, %rd27;
	add.s64 	%rd40, %rd39, %rd29;
	mul.lo.s64 	%rd41, %rd24, %rd40;
	shl.b64 	%rd42, %rd41, 3;
	add.s64 	%rd8, %rd42, %rd38;
	shl.b64 	%rd43, %rd24, 2;
	add.s64 	%rd44, %rd27, %rd43;
	add.s64 	%rd45, %rd44, %rd29;
	mul.lo.s64 	%rd46, %rd24, %rd45;
	shl.b64 	%rd47, %rd46, 3;
	add.s64 	%rd9, %rd47, %rd38;
	mad.lo.s64 	%rd48, %rd24, 5, %rd27;
	add.s64 	%rd49, %rd48, %rd29;
	mul.lo.s64 	%rd50, %rd24, %rd49;
	shl.b64 	%rd51, %rd50, 3;
	add.s64 	%rd10, %rd51, %rd38;
	mad.lo.s64 	%rd52, %rd24, 6, %rd27;
	add.s64 	%rd53, %rd52, %rd29;
	mul.lo.s64 	%rd54, %rd24, %rd53;
	shl.b64 	%rd55, %rd54, 3;
	add.s64 	%rd11, %rd55, %rd38;
	mad.lo.s64 	%rd56, %rd24, 7, %rd27;
	add.s64 	%rd57, %rd56, %rd29;
	mul.lo.s64 	%rd58, %rd24, %rd57;
	shl.b64 	%rd59, %rd58, 3;
	add.s64 	%rd12, %rd59, %rd38;
	mad.lo.s64 	%rd60, %rd24, %rd2, %rd1;
	shl.b64 	%rd13, %rd60, 3;
	mad.lo.s64 	%rd61, %rd2, %rd2, %rd2;
	shr.u64 	%rd62, %rd61, 1;
	add.s64 	%rd63, %rd62, %rd1;
	shl.b64 	%rd64, %rd63, 3;
	cvta.to.global.u64 	%rd65, %rd133;
	add.s64 	%rd137, %rd65, %rd64;
$L__BB1_4:
	.pragma "nounroll";
	and.b32  	%r26, %r15, 2147483640;
	ld.global.f64 	%fd1, [%rd137];
	add.s64 	%rd66, %rd138, %rd13;
	st.global.f64 	[%rd66], %fd1;
	shl.b64 	%rd67, %rd3, 3;
	add.s64 	%rd68, %rd137, %rd67;
	ld.global.f64 	%fd2, [%rd68];
	add.s64 	%rd69, %rd138, %rd5;
	st.global.f64 	[%rd69], %fd2;
	shl.b64 	%rd70, %rd3, 4;
	add.s64 	%rd71, %rd137, %rd70;
	ld.global.f64 	%fd3, [%rd71];
	add.s64 	%rd72, %rd138, %rd7;
	st.global.f64 	[%rd72], %fd3;
	mad.lo.s64 	%rd73, %rd3, 24, %rd137;
	ld.global.f64 	%fd4, [%rd73];
	add.s64 	%rd74, %rd138, %rd8;
	st.global.f64 	[%rd74], %fd4;
	shl.b64 	%rd75, %rd3, 5;
	add.s64 	%rd76, %rd137, %rd75;
	ld.global.f64 	%fd5, [%rd76];
	add.s64 	%rd77, %rd138, %rd9;
	st.global.f64 	[%rd77], %fd5;
	mad.lo.s64 	%rd78, %rd3, 40, %rd137;
	ld.global.f64 	%fd6, [%rd78];
	add.s64 	%rd79, %rd138, %rd10;
	st.global.f64 	[%rd79], %fd6;
	mad.lo.s64 	%rd80, %rd3, 48, %rd137;
	ld.global.f64 	%fd7, [%rd80];
	add.s64 	%rd81, %rd138, %rd11;
	st.global.f64 	[%rd81], %fd7;
	mad.lo.s64 	%rd82, %rd3, 56, %rd137;
	ld.global.f64 	%fd8, [%rd82];
	add.s64 	%rd83, %rd138, %rd12;
	st.global.f64 	[%rd83], %fd8;
	add.s32 	%r24, %r24, 8;
	add.s64 	%rd138, %rd138, %rd6;
	shl.b64 	%rd84, %rd3, 6;
	add.s64 	%rd137, %rd137, %rd84;
	setp.ne.s32 	%p6, %r24, 0;
	@%p6 bra 	$L__BB1_4;
$L__BB1_5:
	and.b32  	%r9, %r15, 7;
	setp.eq.s32 	%p7, %r9, 0;
	@%p7 bra 	$L__BB1_13;
	ld.param.u64 	%rd136, [_Z12_unpack_trilPdS_mi_param_1];
	ld.param.u64 	%rd134, [_Z12_unpack_trilPdS_mi_param_0];
	cvta.to.global.u64 	%rd19, %rd134;
	cvta.to.global.u64 	%rd20, %rd136;
	mad.lo.s64 	%rd85, %rd2, %rd2, %rd2;
	shr.u64 	%rd86, %rd85, 1;
	add.s64 	%rd21, %rd86, %rd1;
	and.b32  	%r10, %r15, 3;
	setp.lt.u32 	%p8, %r9, 4;
	@%p8 bra 	$L__BB1_8;
	cvt.u64.u32 	%rd87, %r26;
	mad.lo.s64 	%rd88, %rd3, %rd87, %rd21;
	shl.b64 	%rd89, %rd88, 3;
	add.s64 	%rd90, %rd19, %rd89;
	ld.global.f64 	%fd9, [%rd90];
	mad.lo.s64 	%rd91, %rd24, %rd87, %rd2;
	mad.lo.s64 	%rd92, %rd91, %rd24, %rd1;
	shl.b64 	%rd93, %rd92, 3;
	add.s64 	%rd94, %rd20, %rd93;
	st.global.f64 	[%rd94], %fd9;
	shl.b64 	%rd95, %rd3, 3;
	add.s64 	%rd96, %rd90, %rd95;
	ld.global.f64 	%fd10, [%rd96];
	add.s64 	%rd97, %rd91, %rd24;
	mad.lo.s64 	%rd98, %rd97, %rd24, %rd1;
	shl.b64 	%rd99, %rd98, 3;
	add.s64 	%rd100, %rd20, %rd99;
	st.global.f64 	[%rd100], %fd10;
	add.s64 	%rd101, %rd96, %rd95;
	ld.global.f64 	%fd11, [%rd101];
	add.s64 	%rd102, %rd97, %rd24;
	mad.lo.s64 	%rd103, %rd102, %rd24, %rd1;
	shl.b64 	%rd104, %rd103, 3;
	add.s64 	%rd105, %rd20, %rd104;
	st.global.f64 	[%rd105], %fd11;
	add.s64 	%rd106, %rd101, %rd95;
	ld.global.f64 	%fd12, [%rd106];
	add.s64 	%rd107, %rd102, %rd24;
	mad.lo.s64 	%rd108, %rd107, %rd24, %rd1;
	shl.b64 	%rd109, %rd108, 3;
	add.s64 	%rd110, %rd20, %rd109;
	st.global.f64 	[%rd110], %fd12;
	add.s32 	%r26, %r26, 4;
$L__BB1_8:
	setp.eq.s32 	%p9, %r10, 0;
	@%p9 bra 	$L__BB1_13;
	setp.eq.s32 	%p10, %r10, 1;
	@%p10 bra 	$L__BB1_11;
	cvt.u64.u32 	%rd111, %r26;
	mad.lo.s64 	%rd112, %rd3, %rd111, %rd21;
	shl.b64 	%rd113, %rd112, 3;
	add.s64 	%rd114, %rd19, %rd113;
	ld.global.f64 	%fd13, [%rd114];
	mad.lo.s64 	%rd115, %rd24, %rd111, %rd2;
	mad.lo.s64 	%rd116, %rd115, %rd24, %rd1;
	shl.b64 	%rd117, %rd116, 3;
	add.s64 	%rd118, %rd20, %rd117;
	st.global.f64 	[%rd118], %fd13;
	shl.b64 	%rd119, %rd3, 3;
	add.s64 	%rd120, %rd114, %rd119;
	ld.global.f64 	%fd14, [%rd120];
	add.s64 	%rd121, %rd115, %rd24;
	mad.lo.s64 	%rd122, %rd121, %rd24, %rd1;
	shl.b64 	%rd123, %rd122, 3;
	add.s64 	%rd124, %rd20, %rd123;
	st.global.f64 	[%rd124], %fd14;
	add.s32 	%r26, %r26, 2;
$L__BB1_11:
	and.b32  	%r23, %r15, 1;
	setp.eq.b32 	%p11, %r23, 1;
	not.pred 	%p12, %p11;
	@%p12 bra 	$L__BB1_13;
	cvt.u64.u32 	%rd125, %r26;
	mad.lo.s64 	%rd126, %rd3, %rd125, %rd21;
	shl.b64 	%rd127, %rd126, 3;
	add.s64 	%rd128, %rd19, %rd127;
	ld.global.f64 	%fd15, [%rd128];
	mad.lo.s64 	%rd129, %rd24, %rd125, %rd2;
	mad.lo.s64 	%rd130, %rd129, %rd24, %rd1;
	shl.b64 	%rd131, %rd130, 3;
	add.s64 	%rd132, %rd20, %rd131;
	st.global.f64 	[%rd132], %fd15;
$L__BB1_13:
	ret;

}
.entry _Z11_dfill_triuPdmii(
	.param .u64 .ptr .align 1 _Z11_dfill_triuPdmii_param_0,
	.param .u64 _Z11_dfill_triuPdmii_param_1,
	.param .u32 _Z11_dfill_triuPdmii_param_2,
	.param .u32 _Z11_dfill_triuPdmii_param_3
)
{
	.reg .pred 	%p<23>;
	.reg .b32 	%r<45>;
	.reg .b64 	%rd<197>;
	.reg .b64 	%fd<46>;

	ld.param.u64 	%rd40, [_Z11_dfill_triuPdmii_param_1];
	ld.param.u32 	%r27, [_Z11_dfill_triuPdmii_param_2];
	ld.param.u32 	%r28, [_Z11_dfill_triuPdmii_param_3];
	mov.u32 	%r29, %ctaid.x;
	mov.u32 	%r30, %ntid.x;
	mov.u32 	%r31, %tid.x;
	mad.lo.s32 	%r1, %r29, %r30, %r31;
	mov.u32 	%r2, %ctaid.y;
	mov.u32 	%r3, %ntid.y;
	mov.u32 	%r4, %tid.y;
	mad.lo.s32 	%r32, %r2, %r3, %r4;
	cvt.u64.u32 	%rd1, %r32;
	cvt.s64.s32 	%rd41, %r1;
	max.u64 	%rd42, %rd1, %rd41;
	setp.ge.u64 	%p1, %rd42, %rd40;
	setp.ge.s32 	%p2, %r32, %r1;
	or.pred  	%p3, %p2, %p1;
	@%p3 bra 	$L__BB2_26;
	mul.lo.s64 	%rd2, %rd40, %rd40;
	setp.lt.s32 	%p4, %r27, 1;
	@%p4 bra 	$L__BB2_26;
	cvt.u64.u32 	%rd3, %r1;
	mul.lo.s64 	%rd4, %rd40, %rd3;
	add.s64 	%rd5, %rd4, %rd1;
	mad.lo.s64 	%rd6, %rd40, %rd1, %rd3;
	setp.eq.s32 	%p5, %r28, 2;
	@%p5 bra 	$L__BB2_15;
	setp.ne.s32 	%p6, %r28, 1;
	@%p6 bra 	$L__BB2_26;
	setp.lt.u32 	%p15, %r27, 8;
	mov.b32 	%r39, 0;
	@%p15 bra 	$L__BB2_7;
	ld.param.u64 	%rd193, [_Z11_dfill_triuPdmii_param_0];
	cvta.to.global.u64 	%rd195, %rd193;
	and.b32  	%r39, %r27, 2147483640;
	neg.s32 	%r37, %r39;
	shl.b64 	%rd117, %rd40, 3;
	shl.b64 	%rd118, %rd1, 3;
	add.s64 	%rd119, %rd117, %rd118;
	shl.b64 	%rd120, %rd3, 3;
	mad.lo.s64 	%rd8, %rd40, %rd119, %rd120;
	shl.b64 	%rd121, %rd40, 4;
	add.s64 	%rd122, %rd121, %rd118;
	mad.lo.s64 	%rd9, %rd40, %rd122, %rd120;
	mad.lo.s64 	%rd123, %rd40, 24, %rd118;
	mad.lo.s64 	%rd10, %rd40, %rd123, %rd120;
	shl.b64 	%rd124, %rd40, 5;
	add.s64 	%rd125, %rd124, %rd118;
	mad.lo.s64 	%rd11, %rd40, %rd125, %rd120;
	mad.lo.s64 	%rd126, %rd40, 40, %rd118;
	mad.lo.s64 	%rd12, %rd40, %rd126, %rd120;
	mad.lo.s64 	%rd127, %rd40, 48, %rd118;
	mad.lo.s64 	%rd13, %rd40, %rd127, %rd120;
	mad.lo.s64 	%rd128, %rd40, 56, %rd118;
	mad.lo.s64 	%rd14, %rd40, %rd128, %rd120;
	shl.b64 	%rd129, %rd2, 3;
	mul.wide.u32 	%rd130, %r3, %r2;
	add.s64 	%rd131, %rd130, %rd4;
	cvt.u64.u32 	%rd132, %r4;
	add.s64 	%rd133, %rd131, %rd132;
	shl.b64 	%rd15, %rd133, 3;
	add.s64 	%rd16, %rd129, %rd15;
	shl.b64 	%rd134, %rd2, 4;
	add.s64 	%rd17, %rd134, %rd15;
	mad.lo.s64 	%rd18, %rd2, 24, %rd15;
	shl.b64 	%rd135, %rd2, 5;
	add.s64 	%rd19, %rd135, %rd15;
$L__BB2_6:
	.pragma "nounroll";
	add.s64 	%rd136, %rd195, %rd15;
	ld.global.f64 	%fd31, [%rd136];
	shl.b64 	%rd137, %rd6, 3;
	add.s64 	%rd138, %rd195, %rd137;
	st.global.f64 	[%rd138], %fd31;
	add.s64 	%rd139, %rd195, %rd16;
	ld.global.f64 	%fd32, [%rd139];
	add.s64 	%rd140, %rd195, %rd8;
	st.global.f64 	[%rd140], %fd32;
	add.s64 	%rd141, %rd195, %rd17;
	ld.global.f64 	%fd33, [%rd141];
	add.s64 	%rd142, %rd195, %rd9;
	st.global.f64 	[%rd142], %fd33;
	add.s64 	%rd143, %rd195, %rd18;
	ld.global.f64 	%fd34, [%rd143];
	add.s64 	%rd144, %rd195, %rd10;
	st.global.f64 	[%rd144], %fd34;
	add.s64 	%rd145, %rd195, %rd19;
	ld.global.f64 	%fd35, [%rd145];
	add.s64 	%rd146, %rd195, %rd11;
	st.global.f64 	[%rd146], %fd35;
	mad.lo.s64 	%rd147, %rd2, 40, %rd15;
	add.s64 	%rd148, %rd195, %rd147;
	ld.global.f64 	%fd36, [%rd148];
	add.s64 	%rd149, %rd195, %rd12;
	st.global.f64 	[%rd149], %fd36;
	mad.lo.s64 	%rd150, %rd2, 48, %rd15;
	add.s64 	%rd151, %rd195, %rd150;
	ld.global.f64 	%fd37, [%rd151];
	add.s64 	%rd152, %rd195, %rd13;
	st.global.f64 	[%rd152], %fd37;
	mad.lo.s64 	%rd153, %rd2, 56, %rd15;
	add.s64 	%rd154, %rd195, %rd153;
	ld.global.f64 	%fd38, [%rd154];
	add.s64 	%rd155, %rd195, %rd14;
	st.global.f64 	[%rd155], %fd38;
	add.s32 	%r37, %r37, 8;
	shl.b64 	%rd156, %rd2, 6;
	add.s64 	%rd195, %rd195, %rd156;
	setp.ne.s32 	%p16, %r37, 0;
	@%p16 bra 	$L__BB2_6;
$L__BB2_7:
	and.b32  	%r10, %r27, 7;
	setp.eq.s32 	%p17, %r10, 0;
	@%p17 bra 	$L__BB2_26;
	ld.param.u64 	%rd194, [_Z11_dfill_triuPdmii_param_0];
	cvta.to.global.u64 	%rd22, %rd194;
	and.b32  	%r11, %r27, 3;
	setp.lt.u32 	%p18, %r10, 4;
	@%p18 bra 	$L__BB2_10;
	cvt.u64.u32 	%rd157, %r39;
	mul.lo.s64 	%rd158, %rd2, %rd157;
	add.s64 	%rd159, %rd5, %rd158;
	shl.b64 	%rd160, %rd159, 3;
	add.s64 	%rd161, %rd22, %rd160;
	ld.global.f64 	%fd39, [%rd161];
	add.s64 	%rd162, %rd6, %rd158;
	shl.b64 	%rd163, %rd162, 3;
	add.s64 	%rd164, %rd22, %rd163;
	st.global.f64 	[%rd164], %fd39;
	shl.b64 	%rd165, %rd2, 3;
	add.s64 	%rd166, %rd161, %rd165;
	ld.global.f64 	%fd40, [%rd166];
	add.s64 	%rd167, %rd164, %rd165;
	st.global.f64 	[%rd167], %fd40;
	add.s64 	%rd168, %rd166, %rd165;
	ld.global.f64 	%fd41, [%rd168];
	add.s64 	%rd169, %rd167, %rd165;
	st.global.f64 	[%rd169], %fd41;
	add.s64 	%rd170, %rd168, %rd165;
	ld.global.f64 	%fd42, [%rd170];
	add.s64 	%rd171, %rd169, %rd165;
	st.global.f64 	[%rd171], %fd42;
	add.s32 	%r39, %r39, 4;
$L__BB2_10:
	setp.eq.s32 	%p19, %r11, 0;
	@%p19 bra 	$L__BB2_26;
	setp.eq.s32 	%p20, %r11, 1;
	@%p20 bra 	$L__BB2_13;
	cvt.u64.u32 	%rd172, %r39;
	mul.lo.s64 	%rd173, %rd2, %rd172;
	add.s64 	%rd174, %rd5, %rd173;
	shl.b64 	%rd175, %rd174, 3;
	add.s64 	%rd176, %rd22, %rd175;
	ld.global.f64 	%fd43, [%rd176];
	add.s64 	%rd177, %rd6, %rd173;
	shl.b64 	%rd178, %rd177, 3;
	add.s64 	%rd179, %rd22, %rd178;
	st.global.f64 	[%rd179], %fd43;
	shl.b64 	%rd180, %rd2, 3;
	add.s64 	%rd181, %rd176, %rd180;
	ld.global.f64 	%fd44, [%rd181];
	add.s64 	%rd182, %rd179, %rd180;
	st.global.f64 	[%rd182], %fd44;
	add.s32 	%r39, %r39, 2;
$L__BB2_13:
	and.b32  	%r36, %r27, 1;
	setp.eq.b32 	%p21, %r36, 1;
	not.pred 	%p22, %p21;
	@%p22 bra 	$L__BB2_26;
	cvt.u64.u32 	%rd183, %r39;
	mul.lo.s64 	%rd184, %rd2, %rd183;
	add.s64 	%rd185, %rd5, %rd184;
	shl.b64 	%rd186, %rd185, 3;
	add.s64 	%rd187, %rd22, %rd186;
	ld.global.f64 	%fd45, [%rd187];
	add.s64 	%rd188, %rd6, %rd184;
	shl.b64 	%rd189, %rd188, 3;
	add.s64 	%rd190, %rd22, %rd189;
	st.global.f64 	[%rd190], %fd45;
	bra.uni 	$L__BB2_26;
$L__BB2_15:
	setp.lt.u32 	%p7, %r27, 8;
	mov.b32 	%r43, 0;
	@%p7 bra 	$L__BB2_18;
	ld.param.u64 	%rd191, [_Z11_dfill_triuPdmii_param_0];
	cvta.to.global.u64 	%rd196, %rd191;
	and.b32  	%r43, %r27, 2147483640;
	neg.s32 	%r41, %r43;
	shl.b64 	%rd43, %rd40, 3;
	shl.b64 	%rd44, %rd1, 3;
	add.s64 	%rd45, %rd43, %rd44;
	shl.b64 	%rd46, %rd3, 3;
	mad.lo.s64 	%rd24, %rd40, %rd45, %rd46;
	shl.b64 	%rd47, %rd40, 4;
	add.s64 	%rd48, %rd47, %rd44;
	mad.lo.s64 	%rd25, %rd40, %rd48, %rd46;
	mad.lo.s64 	%rd49, %rd40, 24, %rd44;
	mad.lo.s64 	%rd26, %rd40, %rd49, %rd46;
	shl.b64 	%rd50, %rd40, 5;
	add.s64 	%rd51, %rd50, %rd44;
	mad.lo.s64 	%rd27, %rd40, %rd51, %rd46;
	mad.lo.s64 	%rd52, %rd40, 40, %rd44;
	mad.lo.s64 	%rd28, %rd40, %rd52, %rd46;
	mad.lo.s64 	%rd53, %rd40, 48, %rd44;
	mad.lo.s64 	%rd29, %rd40, %rd53, %rd46;
	mad.lo.s64 	%rd54, %rd40, 56, %rd44;
	mad.lo.s64 	%rd30, %rd40, %rd54, %rd46;
	shl.b64 	%rd55, %rd2, 3;
	mul.wide.u32 	%rd56, %r3, %r2;
	add.s64 	%rd57, %rd56, %rd4;
	cvt.u64.u32 	%rd58, %r4;
	add.s64 	%rd59, %rd57, %rd58;
	shl.b64 	%rd31, %rd59, 3;
	add.s64 	%rd32, %rd55, %rd31;
	shl.b64 	%rd60, %rd2, 4;
	add.s64 	%rd33, %rd60, %rd31;
	mad.lo.s64 	%rd34, %rd2, 24, %rd31;
	mad.lo.s64 	%rd35, %rd2, 40, %rd31;
$L__BB2_17:
	.pragma "nounroll";
	add.s64 	%rd61, %rd196, %rd31;
	ld.global.f64 	%fd1, [%rd61];
	neg.f64 	%fd2, %fd1;
	shl.b64 	%rd62, %rd6, 3;
	add.s64 	%rd63, %rd196, %rd62;
	st.global.f64 	[%rd63], %fd2;
	add.s64 	%rd64, %rd196, %rd32;
	ld.global.f64 	%fd3, [%rd64];
	neg.f64 	%fd4, %fd3;
	add.s64 	%rd65, %rd196, %rd24;
	st.global.f64 	[%rd65], %fd4;
	add.s64 	%rd66, %rd196, %rd33;
	ld.global.f64 	%fd5, [%rd66];
	neg.f64 	%fd6, %fd5;
	add.s64 	%rd67, %rd196, %rd25;
	st.global.f64 	[%rd67], %fd6;
	add.s64 	%rd68, %rd196, %rd34;
	ld.global.f64 	%fd7, [%rd68];
	neg.f64 	%fd8, %fd7;
	add.s64 	%rd69, %rd196, %rd26;
	st.global.f64 	[%rd69], %fd8;
	shl.b64 	%rd70, %rd2, 5;
	add.s64 	%rd71, %rd70, %rd31;
	add.s64 	%rd72, %rd196, %rd71;
	ld.global.f64 	%fd9, [%rd72];
	neg.f64 	%fd10, %fd9;
	add.s64 	%rd73, %rd196, %rd27;
	st.global.f64 	[%rd73], %fd10;
	add.s64 	%rd74, %rd196, %rd35;
	ld.global.f64 	%fd11, [%rd74];
	neg.f64 	%fd12, %fd11;
	add.s64 	%rd75, %rd196, %rd28;
	st.global.f64 	[%rd75], %fd12;
	mad.lo.s64 	%rd76, %rd2, 48, %rd31;
	add.s64 	%rd77, %rd196, %rd76;
	ld.global.f64 	%fd13, [%rd77];
	neg.f64 	%fd14, %fd13;
	add.s64 	%rd78, %rd196, %rd29;
	st.global.f64 	[%rd78], %fd14;
	mad.lo.s64 	%rd79, %rd2, 56, %rd31;
	add.s64 	%rd80, %rd196, %rd79;
	ld.global.f64 	%fd15, [%rd80];
	neg.f64 	%fd16, %fd15;
	add.s64 	%rd81, %rd196, %rd30;
	st.global.f64 	[%rd81], %fd16;
	add.s32 	%r41, %r41, 8;
	shl.b64 	%rd82, %rd2, 6;
	add.s64 	%rd196, %rd196, %rd82;
	setp.ne.s32 	%p8, %r41, 0;
	@%p8 bra 	$L__BB2_17;
$L__BB2_18:
	and.b32  	%r21, %r27, 7;
	setp.eq.s32 	%p9, %r21, 0;
	@%p9 bra 	$L__BB2_26;
	ld.param.u64 	%rd192, [_Z11_dfill_triuPdmii_param_0];
	cvta.to.global.u64 	%rd38, %rd192;
	and.b32  	%r22, %r27, 3;
	setp.lt.u32 	%p10, %r21, 4;
	@%p10 bra 	$L__BB2_21;
	cvt.u64.u32 	%rd83, %r43;
	mul.lo.s64 	%rd84, %rd2, %rd83;
	add.s64 	%rd85, %rd5, %rd84;
	shl.b64 	%rd86, %rd85, 3;
	add.s64 	%rd87, %rd38, %rd86;
	ld.global.f64 	%fd17, [%rd87];
	neg.f64 	%fd18, %fd17;
	add.s64 	%rd88, %rd6, %rd84;
	shl.b64 	%rd89, %rd88, 3;
	add.s64 	%rd90, %rd38, %rd89;
	st.global.f64 	[%rd90], %fd18;
	shl.b64 	%rd91, %rd2, 3;
	add.s64 	%rd92, %rd87, %rd91;
	ld.global.f64 	%fd19, [%rd92];
	neg.f64 	%fd20, %fd19;
	add.s64 	%rd93, %rd90, %rd91;
	st.global.f64 	[%rd93], %fd20;
	add.s64 	%rd94, %rd92, %rd91;
	ld.global.f64 	%fd21, [%rd94];
	neg.f64 	%fd22, %fd21;
	add.s64 	%rd95, %rd93, %rd91;
	st.global.f64 	[%rd95], %fd22;
	add.s64 	%rd96, %rd94, %rd91;
	ld.global.f64 	%fd23, [%rd96];
	neg.f64 	%fd24, %fd23;
	add.s64 	%rd97, %rd95, %rd91;
	st.global.f64 	[%rd97], %fd24;
	add.s32 	%r43, %r43, 4;
$L__BB2_21:
	setp.eq.s32 	%p11, %r22, 0;
	@%p11 bra 	$L__BB2_26;
	setp.eq.s32 	%p12, %r22, 1;
	@%p12 bra 	$L__BB2_24;
	cvt.u64.u32 	%rd98, %r43;
	mul.lo.s64 	%rd99, %rd2, %rd98;
	add.s64 	%rd100, %rd5, %rd99;
	shl.b64 	%rd101, %rd100, 3;
	add.s64 	%rd102, %rd38, %rd101;
	ld.global.f64 	%fd25, [%rd102];
	neg.f64 	%fd26, %fd25;
	add.s64 	%rd103, %rd6, %rd99;
	shl.b64 	%rd104, %rd103, 3;
	add.s64 	%rd105, %rd38, %rd104;
	st.global.f64 	[%rd105], %fd26;
	shl.b64 	%rd106, %rd2, 3;
	add.s64 	%rd107, %rd102, %rd106;
	ld.global.f64 	%fd27, [%rd107];
	neg.f64 	%fd28, %fd27;
	add.s64 	%rd108, %rd105, %rd106;
	st.global.f64 	[%rd108], %fd28;
	add.s32 	%r43, %r43, 2;
$L__BB2_24:
	and.b32  	%r34, %r27, 1;
	setp.eq.b32 	%p13, %r34, 1;
	not.pred 	%p14, %p13;
	@%p14 bra 	$L__BB2_26;
	cvt.u64.u32 	%rd109, %r43;
	mul.lo.s64 	%rd110, %rd2, %rd109;
	add.s64 	%rd111, %rd5, %rd110;
	shl.b64 	%rd112, %rd111, 3;
	add.s64 	%rd113, %rd38, %rd112;
	ld.global.f64 	%fd29, [%rd113];
	neg.f64 	%fd30, %fd29;
	add.s64 	%rd114, %rd6, %rd110;
	shl.b64 	%rd115, %rd114, 3;
	add.s64 	%rd116, %rd38, %rd115;
	st.global.f64 	[%rd116], %fd30;
$L__BB2_26:
	ret;

}
.entry _Z11_zfill_triuPdmii(
	.param .u64 .ptr .align 1 _Z11_zfill_triuPdmii_param_0,
	.param .u64 _Z11_zfill_triuPdmii_param_1,
	.param .u32 _Z11_zfill_triuPdmii_param_2,
	.param .u32 _Z11_zfill_triuPdmii_param_3
)
{
	.reg .pred 	%p<23>;
	.reg .b32 	%r<47>;
	.reg .b64 	%rd<190>;
	.reg .b64 	%fd<91>;

	ld.param.u64 	%rd37, [_Z11_zfill_triuPdmii_param_0];
	ld.param.u64 	%rd36, [_Z11_zfill_triuPdmii_param_1];
	ld.param.u32 	%r24, [_Z11_zfill_triuPdmii_param_2];
	ld.param.u32 	%r25, [_Z11_zfill_triuPdmii_param_3];
	cvta.to.global.u64 	%rd1, %rd37;
	mov.u32 	%r26, %ctaid.x;
	mov.u32 	%r27, %ntid.x;
	mov.u32 	%r28, %tid.x;
	mad.lo.s32 	%r1, %r26, %r27, %r28;
	mov.u32 	%r29, %ctaid.y;
	mov.u32 	%r30, %ntid.y;
	mov.u32 	%r31, %tid.y;
	mad.lo.s32 	%r32, %r29, %r30, %r31;
	cvt.u64.u32 	%rd2, %r32;
	cvt.s64.s32 	%rd38, %r1;
	max.u64 	%rd39, %rd2, %rd38;
	setp.ge.u64 	%p1, %rd39, %rd36;
	setp.ge.s32 	%p2, %r32, %r1;
	or.pred  	%p3, %p2, %p1;
	@%p3 bra 	$L__BB3_26;
	ld.param.u64 	%rd182, [_Z11_zfill_triuPdmii_param_1];
	cvt.u64.u32 	%rd40, %r1;
	mad.lo.s64 	%rd3, %rd182, %rd2, %rd40;
	shl.b64 	%rd4, %rd3, 1;
	mad.lo.s64 	%rd5, %rd182, %rd40, %rd2;
	shl.b64 	%rd6, %rd5, 1;
	setp.lt.s32 	%p4, %r24, 1;
	@%p4 bra 	$L__BB3_26;
	ld.param.u64 	%rd183, [_Z11_zfill_triuPdmii_param_1];
	mul.lo.s64 	%rd41, %rd183, %rd183;
	shl.b64 	%rd7, %rd41, 1;
	setp.eq.s32 	%p5, %r25, 2;
	@%p5 bra 	$L__BB3_15;
	setp.ne.s32 	%p6, %r25, 1;
	@%p6 bra 	$L__BB3_26;
	and.b32  	%r2, %r24, 7;
	setp.lt.u32 	%p15, %r24, 8;
	mov.b32 	%r41, 0;
	@%p15 bra 	$L__BB3_7;
	ld.param.u64 	%rd186, [_Z11_zfill_triuPdmii_param_1];
	and.b32  	%r41, %r24, 2147483640;
	neg.s32 	%r39, %r41;
	mul.lo.s64 	%rd111, %rd186, %rd186;
	shl.b64 	%rd8, %rd5, 4;
	mul.lo.s64 	%rd112, %rd111, 96;
	add.s64 	%rd9, %rd112, %rd8;
	shl.b64 	%rd113, %rd111, 6;
	add.s64 	%rd10, %rd113, %rd8;
	shl.b64 	%rd114, %rd111, 5;
	shl.b64 	%rd115, %rd111, 4;
	shl.b64 	%rd11, %rd3, 4;
	mad.lo.s64 	%rd116, %rd111, 112, %rd11;
	or.b64  	%rd12, %rd116, 8;
	add.s64 	%rd117, %rd112, %rd11;
	or.b64  	%rd13, %rd117, 8;
	mad.lo.s64 	%rd118, %rd111, 80, %rd11;
	or.b64  	%rd14, %rd118, 8;
	add.s64 	%rd119, %rd113, %rd11;
	or.b64  	%rd15, %rd119, 8;
	mad.lo.s64 	%rd120, %rd111, 48, %rd11;
	or.b64  	%rd16, %rd120, 8;
	add.s64 	%rd121, %rd114, %rd11;
	or.b64  	%rd17, %rd121, 8;
	add.s64 	%rd122, %rd115, %rd11;
	or.b64  	%rd18, %rd122, 8;
	mov.u64 	%rd188, %rd1;
$L__BB3_6:
	.pragma "nounroll";
	ld.param.u64 	%rd187, [_Z11_zfill_triuPdmii_param_1];
	add.s64 	%rd123, %rd188, %rd8;
	ld.global.f64 	%fd46, [%rd123];
	add.s64 	%rd124, %rd188, %rd11;
	st.global.f64 	[%rd124], %fd46;
	ld.global.f64 	%fd47, [%rd123+8];
	neg.f64 	%fd48, %fd47;
	st.global.f64 	[%rd124+8], %fd48;
	mul.lo.s64 	%rd125, %rd187, %rd187;
	shl.b64 	%rd126, %rd125, 4;
	add.s64 	%rd127, %rd126, %rd8;
	add.s64 	%rd128, %rd188, %rd127;
	ld.global.f64 	%fd49, [%rd128];
	add.s64 	%rd129, %rd188, %rd18;
	st.global.f64 	[%rd129+-8], %fd49;
	ld.global.f64 	%fd50, [%rd128+8];
	neg.f64 	%fd51, %fd50;
	st.global.f64 	[%rd129], %fd51;
	shl.b64 	%rd130, %rd125, 5;
	add.s64 	%rd131, %rd130, %rd8;
	add.s64 	%rd132, %rd188, %rd131;
	ld.global.f64 	%fd52, [%rd132];
	add.s64 	%rd133, %rd188, %rd17;
	st.global.f64 	[%rd133+-8], %fd52;
	ld.global.f64 	%fd53, [%rd132+8];
	neg.f64 	%fd54, %fd53;
	st.global.f64 	[%rd133], %fd54;
	mad.lo.s64 	%rd134, %rd125, 48, %rd8;
	add.s64 	%rd135, %rd188, %rd134;
	ld.global.f64 	%fd55, [%rd135];
	add.s64 	%rd136, %rd188, %rd16;
	st.global.f64 	[%rd136+-8], %fd55;
	ld.global.f64 	%fd56, [%rd135+8];
	neg.f64 	%fd57, %fd56;
	st.global.f64 	[%rd136], %fd57;
	add.s64 	%rd137, %rd188, %rd10;
	ld.global.f64 	%fd58, [%rd137];
	add.s64 	%rd138, %rd188, %rd15;
	st.global.f64 	[%rd138+-8], %fd58;
	ld.global.f64 	%fd59, [%rd137+8];
	neg.f64 	%fd60, %fd59;
	st.global.f64 	[%rd138], %fd60;
	mad.lo.s64 	%rd139, %rd125, 80, %rd8;
	add.s64 	%rd140, %rd188, %rd139;
	ld.global.f64 	%fd61, [%rd140];
	add.s64 	%rd141, %rd188, %rd14;
	st.global.f64 	[%rd141+-8], %fd61;
	ld.global.f64 	%fd62, [%rd140+8];
	neg.f64 	%fd63, %fd62;
	st.global.f64 	[%rd141], %fd63;
	add.s64 	%rd142, %rd188, %rd9;
	ld.global.f64 	%fd64, [%rd142];
	add.s64 	%rd143, %rd188, %rd13;
	st.global.f64 	[%rd143+-8], %fd64;
	ld.global.f64 	%fd65, [%rd142+8];
	neg.f64 	%fd66, %fd65;
	st.global.f64 	[%rd143], %fd66;
	mad.lo.s64 	%rd144, %rd125, 112, %rd8;
	add.s64 	%rd145, %rd188, %rd144;
	ld.global.f64 	%fd67, [%rd145];
	add.s64 	%rd146, %rd188, %rd12;
	st.global.f64 	[%rd146+-8], %fd67;
	ld.global.f64 	%fd68, [%rd145+8];
	neg.f64 	%fd69, %fd68;
	st.global.f64 	[%rd146], %fd69;
	add.s32 	%r39, %r39, 8;
	shl.b64 	%rd147, %rd125, 7;
	add.s64 	%rd188, %rd188, %rd147;
	setp.ne.s32 	%p16, %r39, 0;
	@%p16 bra 	$L__BB3_6;
$L__BB3_7:
	setp.eq.s32 	%p17, %r2, 0;
	@%p17 bra 	$L__BB3_26;
	and.b32  	%r8, %r24, 3;
	setp.lt.u32 	%p18, %r2, 4;
	@%p18 bra 	$L__BB3_10;
	cvt.u64.u32 	%rd148, %r41;
	mul.lo.s64 	%rd149, %rd7, %rd148;
	add.s64 	%rd150, %rd149, %rd6;
	shl.b64 	%rd151, %rd150, 3;
	add.s64 	%rd152, %rd1, %rd151;
	ld.global.f64 	%fd70, [%rd152];
	add.s64 	%rd153, %rd149, %rd4;
	shl.b64 	%rd154, %rd153, 3;
	add.s64 	%rd155, %rd1, %rd154;
	st.global.f64 	[%rd155], %fd70;
	ld.global.f64 	%fd71, [%rd152+8];
	neg.f64 	%fd72, %fd71;
	st.global.f64 	[%rd155+8], %fd72;
	shl.b64 	%rd156, %rd7, 3;
	add.s64 	%rd157, %rd152, %rd156;
	ld.global.f64 	%fd73, [%rd157];
	add.s64 	%rd158, %rd155, %rd156;
	st.global.f64 	[%rd158], %fd73;
	ld.global.f64 	%fd74, [%rd157+8];
	neg.f64 	%fd75, %fd74;
	st.global.f64 	[%rd158+8], %fd75;
	add.s64 	%rd159, %rd157, %rd156;
	ld.global.f64 	%fd76, [%rd159];
	add.s64 	%rd160, %rd158, %rd156;
	st.global.f64 	[%rd160], %fd76;
	ld.global.f64 	%fd77, [%rd159+8];
	neg.f64 	%fd78, %fd77;
	st.global.f64 	[%rd160+8], %fd78;
	add.s64 	%rd161, %rd159, %rd156;
	ld.global.f64 	%fd79, [%rd161];
	add.s64 	%rd162, %rd160, %rd156;
	st.global.f64 	[%rd162], %fd79;
	ld.global.f64 	%fd80, [%rd161+8];
	neg.f64 	%fd81, %fd80;
	st.global.f64 	[%rd162+8], %fd81;
	add.s32 	%r41, %r41, 4;
$L__BB3_10:
	setp.eq.s32 	%p19, %r8, 0;
	@%p19 bra 	$L__BB3_26;
	setp.eq.s32 	%p20, %r8, 1;
	@%p20 bra 	$L__BB3_13;
	cvt.u64.u32 	%rd163, %r41;
	mul.lo.s64 	%rd164, %rd7, %rd163;
	add.s64 	%rd165, %rd164, %rd6;
	shl.b64 	%rd166, %rd165, 3;
	add.s64 	%rd167, %rd1, %rd166;
	ld.global.f64 	%fd82, [%rd167];
	add.s64 	%rd168, %rd164, %rd4;
	shl.b64 	%rd169, %rd168, 3;
	add.s64 	%rd170, %rd1, %rd169;
	st.global.f64 	[%rd170], %fd82;
	ld.global.f64 	%fd83, [%rd167+8];
	neg.f64 	%fd84, %fd83;
	st.global.f64 	[%rd170+8], %fd84;
	shl.b64 	%rd171, %rd7, 3;
	add.s64 	%rd172, %rd167, %rd171;
	ld.global.f64 	%fd85, [%rd172];
	add.s64 	%rd173, %rd170, %rd171;
	st.global.f64 	[%rd173], %fd85;
	ld.global.f64 	%fd86, [%rd172+8];
	neg.f64 	%fd87, %fd86;
	st.global.f64 	[%rd173+8], %fd87;
	add.s32 	%r41, %r41, 2;
$L__BB3_13:
	and.b32  	%r38, %r24, 1;
	setp.eq.b32 	%p21, %r38, 1;
	not.pred 	%p22, %p21;
	@%p22 bra 	$L__BB3_26;
	cvt.u64.u32 	%rd174, %r41;
	mul.lo.s64 	%rd175, %rd7, %rd174;
	add.s64 	%rd176, %rd175, %rd6;
	shl.b64 	%rd177, %rd176, 3;
	add.s64 	%rd178, %rd1, %rd177;
	ld.global.f64 	%fd88, [%rd178];
	add.s64 	%rd179, %rd175, %rd4;
	shl.b64 	%rd180, %rd179, 3;
	add.s64 	%rd181, %rd1, %rd180;
	st.global.f64 	[%rd181], %fd88;
	ld.global.f64 	%fd89, [%rd178+8];
	neg.f64 	%fd90, %fd89;
	st.global.f64 	[%rd181+8], %fd90;
	bra.uni 	$L__BB3_26;
$L__BB3_15:
	and.b32  	%r13, %r24, 7;
	setp.lt.u32 	%p7, %r24, 8;
	mov.b32 	%r45, 0;
	@%p7 bra 	$L__BB3_18;
	ld.param.u64 	%rd184, [_Z11_zfill_triuPdmii_param_1];
	and.b32  	%r45, %r24, 2147483640;
	neg.s32 	%r43, %r45;
	mul.lo.s64 	%rd42, %rd184, %rd184;
	shl.b64 	%rd21, %rd5, 4;
	mul.lo.s64 	%rd43, %rd42, 80;
	add.s64 	%rd22, %rd43, %rd21;
	shl.b64 	%rd44, %rd42, 6;
	add.s64 	%rd23, %rd44, %rd21;
	mul.lo.s64 	%rd45, %rd42, 48;
	add.s64 	%rd24, %rd45, %rd21;
	shl.b64 	%rd46, %rd42, 5;
	add.s64 	%rd25, %rd46, %rd21;
	shl.b64 	%rd47, %rd42, 4;
	shl.b64 	%rd26, %rd3, 4;
	mad.lo.s64 	%rd48, %rd42, 112, %rd26;
	or.b64  	%rd27, %rd48, 8;
	mad.lo.s64 	%rd49, %rd42, 96, %rd26;
	or.b64  	%rd28, %rd49, 8;
	add.s64 	%rd50, %rd43, %rd26;
	or.b64  	%rd29, %rd50, 8;
	add.s64 	%rd51, %rd44, %rd26;
	or.b64  	%rd30, %rd51, 8;
	add.s64 	%rd52, %rd45, %rd26;
	or.b64  	%rd31, %rd52, 8;
	add.s64 	%rd53, %rd46, %rd26;
	or.b64  	%rd32, %rd53, 8;
	add.s64 	%rd54, %rd47, %rd26;
	or.b64  	%rd33, %rd54, 8;
	mov.u64 	%rd189, %rd1;
$L__BB3_17:
	.pragma "nounroll";
	ld.param.u64 	%rd185, [_Z11_zfill_triuPdmii_param_1];
	add.s64 	%rd55, %rd189, %rd21;
	ld.global.f64 	%fd1, [%rd55];
	neg.f64 	%fd2, %fd1;
	add.s64 	%rd56, %rd189, %rd26;
	st.global.f64 	[%rd56], %fd2;
	ld.global.f64 	%fd3, [%rd55+8];
	st.global.f64 	[%rd56+8], %fd3;
	mul.lo.s64 	%rd57, %rd185, %rd185;
	shl.b64 	%rd58, %rd57, 4;
	add.s64 	%rd59, %rd58, %rd21;
	add.s64 	%rd60, %rd189, %rd59;
	ld.global.f64 	%fd4, [%rd60];
	neg.f64 	%fd5, %fd4;
	add.s64 	%rd61, %rd189, %rd33;
	st.global.f64 	[%rd61+-8], %fd5;
	ld.global.f64 	%fd6, [%rd60+8];
	st.global.f64 	[%rd61], %fd6;
	add.s64 	%rd62, %rd189, %rd25;
	ld.global.f64 	%fd7, [%rd62];
	neg.f64 	%fd8, %fd7;
	add.s64 	%rd63, %rd189, %rd32;
	st.global.f64 	[%rd63+-8], %fd8;
	ld.global.f64 	%fd9, [%rd62+8];
	st.global.f64 	[%rd63], %fd9;
	add.s64 	%rd64, %rd189, %rd24;
	ld.global.f64 	%fd10, [%rd64];
	neg.f64 	%fd11, %fd10;
	add.s64 	%rd65, %rd189, %rd31;
	st.global.f64 	[%rd65+-8], %fd11;
	ld.global.f64 	%fd12, [%rd64+8];
	st.global.f64 	[%rd65], %fd12;
	add.s64 	%rd66, %rd189, %rd23;
	ld.global.f64 	%fd13, [%rd66];
	neg.f64 	%fd14, %fd13;
	add.s64 	%rd67, %rd189, %rd30;
	st.global.f64 	[%rd67+-8], %fd14;
	ld.global.f64 	%fd15, [%rd66+8];
	st.global.f64 	[%rd67], %fd15;
	add.s64 	%rd68, %rd189, %rd22;
	ld.global.f64 	%fd16, [%rd68];
	neg.f64 	%fd17, %fd16;
	add.s64 	%rd69, %rd189, %rd29;
	st.global.f64 	[%rd69+-8], %fd17;
	ld.global.f64 	%fd18, [%rd68+8];
	st.global.f64 	[%rd69], %fd18;
	mad.lo.s64 	%rd70, %rd57, 96, %rd21;
	add.s64 	%rd71, %rd189, %rd70;
	ld.global.f64 	%fd19, [%rd71];
	neg.f64 	%fd20, %fd19;
	add.s64 	%rd72, %rd189, %rd28;
	st.global.f64 	[%rd72+-8], %fd20;
	ld.global.f64 	%fd21, [%rd71+8];
	st.global.f64 	[%rd72], %fd21;
	mad.lo.s64 	%rd73, %rd57, 112, %rd21;
	add.s64 	%rd74, %rd189, %rd73;
	ld.global.f64 	%fd22, [%rd74];
	neg.f64 	%fd23, %fd22;
	add.s64 	%rd75, %rd189, %rd27;
	st.global.f64 	[%rd75+-8], %fd23;
	ld.global.f64 	%fd24, [%rd74+8];
	st.global.f64 	[%rd75], %fd24;
	add.s32 	%r43, %r43, 8;
	shl.b64 	%rd76, %rd57, 7;
	add.s64 	%rd189, %rd189, %rd76;
	setp.ne.s32 	%p8, %r43, 0;
	@%p8 bra 	$L__BB3_17;
$L__BB3_18:
	setp.eq.s32 	%p9, %r13, 0;
	@%p9 bra 	$L__BB3_26;
	and.b32  	%r19, %r24, 3;
	setp.lt.u32 	%p10, %r13, 4;
	@%p10 bra 	$L__BB3_21;
	cvt.u64.u32 	%rd77, %r45;
	mul.lo.s64 	%rd78, %rd7, %rd77;
	add.s64 	%rd79, %rd78, %rd6;
	shl.b64 	%rd80, %rd79, 3;
	add.s64 	%rd81, %rd1, %rd80;
	ld.global.f64 	%fd25, [%rd81];
	neg.f64 	%fd26, %fd25;
	add.s64 	%rd82, %rd78, %rd4;
	shl.b64 	%rd83, %rd82, 3;
	add.s64 	%rd84, %rd1, %rd83;
	st.global.f64 	[%rd84], %fd26;
	ld.global.f64 	%fd27, [%rd81+8];
	st.global.f64 	[%rd84+8], %fd27;
	shl.b64 	%rd85, %rd7, 3;
	add.s64 	%rd86, %rd81, %rd85;
	ld.global.f64 	%fd28, [%rd86];
	neg.f64 	%fd29, %fd28;
	add.s64 	%rd87, %rd84, %rd85;
	st.global.f64 	[%rd87], %fd29;
	ld.global.f64 	%fd30, [%rd86+8];
	st.global.f64 	[%rd87+8], %fd30;
	add.s64 	%rd88, %rd86, %rd85;
	ld.global.f64 	%fd31, [%rd88];
	neg.f64 	%fd32, %fd31;
	add.s64 	%rd89, %rd87, %rd85;
	st.global.f64 	[%rd89], %fd32;
	ld.global.f64 	%fd33, [%rd88+8];
	st.global.f64 	[%rd89+8], %fd33;
	add.s64 	%rd90, %rd88, %rd85;
	ld.global.f64 	%fd34, [%rd90];
	neg.f64 	%fd35, %fd34;
	add.s64 	%rd91, %rd89, %rd85;
	st.global.f64 	[%rd91], %fd35;
	ld.global.f64 	%fd36, [%rd90+8];
	st.global.f64 	[%rd91+8], %fd36;
	add.s32 	%r45, %r45, 4;
$L__BB3_21:
	setp.eq.s32 	%p11, %r19, 0;
	@%p11 bra 	$L__BB3_26;
	setp.eq.s32 	%p12, %r19, 1;
	@%p12 bra 	$L__BB3_24;
	cvt.u64.u32 	%rd92, %r45;
	mul.lo.s64 	%rd93, %rd7, %rd92;
	add.s64 	%rd94, %rd93, %rd6;
	shl.b64 	%rd95, %rd94, 3;
	add.s64 	%rd96, %rd1, %rd95;
	ld.global.f64 	%fd37, [%rd96];
	neg.f64 	%fd38, %fd37;
	add.s64 	%rd97, %rd93, %rd4;
	shl.b64 	%rd98, %rd97, 3;
	add.s64 	%rd99, %rd1, %rd98;
	st.global.f64 	[%rd99], %fd38;
	ld.global.f64 	%fd39, [%rd96+8];
	st.global.f64 	[%rd99+8], %fd39;
	shl.b64 	%rd100, %rd7, 3;
	add.s64 	%rd101, %rd96, %rd100;
	ld.global.f64 	%fd40, [%rd101];
	neg.f64 	%fd41, %fd40;
	add.s64 	%rd102, %rd99, %rd100;
	st.global.f64 	[%rd102], %fd41;
	ld.global.f64 	%fd42, [%rd101+8];
	st.global.f64 	[%rd102+8], %fd42;
	add.s32 	%r45, %r45, 2;
$L__BB3_24:
	and.b32  	%r35, %r24, 1;
	setp.eq.b32 	%p13, %r35, 1;
	not.pred 	%p14, %p13;
	@%p14 bra 	$L__BB3_26;
	cvt.u64.u32 	%rd103, %r45;
	mul.lo.s64 	%rd104, %rd7, %rd103;
	add.s64 	%rd105, %rd104, %rd6;
	shl.b64 	%rd106, %rd105, 3;
	add.s64 	%rd107, %rd1, %rd106;
	ld.global.f64 	%fd43, [%rd107];
	neg.f64 	%fd44, %fd43;
	add.s64 	%rd108, %rd104, %rd4;
	shl.b64 	%rd109, %rd108, 3;
	add.s64 	%rd110, %rd1, %rd109;
	st.global.f64 	[%rd110], %fd44;
	ld.global.f64 	%fd45, [%rd107+8];
	st.global.f64 	[%rd110+8], %fd45;
$L__BB3_26:
	ret;

}
.entry _Z14_unpack_sparsePKdPKlS2_Pdmiiii(
	.param .u64 .ptr .align 1 _Z14_unpack_sparsePKdPKlS2_Pdmiiii_param_0,
	.param .u64 .ptr .align 1 _Z14_unpack_sparsePKdPKlS2_Pdmiiii_param_1,
	.param .u64 .ptr .align 1 _Z14_unpack_sparsePKdPKlS2_Pdmiiii_param_2,
	.param .u64 .ptr .align 1 _Z14_unpack_sparsePKdPKlS2_Pdmiiii_param_3,
	.param .u64 _Z14_unpack_sparsePKdPKlS2_Pdmiiii_param_4,
	.param .u32 _Z14_unpack_sparsePKdPKlS2_Pdmiiii_param_5,
	.param .u32 _Z14_unpack_sparsePKdPKlS2_Pdmiiii_param_6,
	.param .u32 _Z14_unpack_sparsePKdPKlS2_Pdmiiii_param_7,
	.param .u32 _Z14_unpack_sparsePKdPKlS2_Pdmiiii_param_8
)
{
	.reg .pred 	%p<4>;
	.reg .b32 	%r<22>;
	.reg .b64 	%rd<25>;
	.reg .b64 	%fd<2>;

	ld.param.u64 	%rd1, [_Z14_unpack_sparsePKdPKlS2_Pdmiiii_param_0];
	ld.param.u64 	%rd2, [_Z14_unpack_sparsePKdPKlS2_Pdmiiii_param_1];
	ld.param.u64 	%rd3, [_Z14_unpack_sparsePKdPKlS2_Pdmiiii_param_2];
	ld.param.u64 	%rd4, [_Z14_unpack_sparsePKdPKlS2_Pdmiiii_param_3];
	ld.param.u64 	%rd5, [_Z14_unpack_sparsePKdPKlS2_Pdmiiii_param_4];
	ld.param.u32 	%r7, [_Z14_unpack_sparsePKdPKlS2_Pdmiiii_param_5];
	ld.param.u32 	%r4, [_Z14_unpack_sparsePKdPKlS2_Pdmiiii_param_6];
	ld.param.u32 	%r5, [_Z14_unpack_sparsePKdPKlS2_Pdmiiii_param_7];
	ld.param.u32 	%r6, [_Z14_unpack_sparsePKdPKlS2_Pdmiiii_param_8];
	mov.u32 	%r8, %ctaid.x;
	mov.u32 	%r9, %ntid.x;
	mov.u32 	%r10, %tid.x;
	mad.lo.s32 	%r1, %r8, %r9, %r10;
	mov.u32 	%r11, %ctaid.y;
	mov.u32 	%r12, %ntid.y;
	mov.u32 	%r13, %tid.y;
	mad.lo.s32 	%r2, %r11, %r12, %r13;
	add.s32 	%r3, %r5, %r2;
	setp.ge.s32 	%p1, %r3, %r6;
	setp.ge.s32 	%p2, %r1, %r7;
	or.pred  	%p3, %p2, %p1;
	@%p3 bra 	$L__BB4_2;
	cvta.to.global.u64 	%rd6, %rd2;
	cvta.to.global.u64 	%rd7, %rd3;
	cvta.to.global.u64 	%rd8, %rd1;
	cvta.to.global.u64 	%rd9, %rd4;
	mul.wide.s32 	%rd10, %r1, 8;
	add.s64 	%rd11, %rd6, %rd10;
	ld.global.u32 	%r14, [%rd11];
	add.s64 	%rd12, %rd7, %rd10;
	ld.global.u32 	%r15, [%rd12];
	mad.lo.s32 	%r16, %r4, %r1, %r3;
	mul.wide.s32 	%rd13, %r16, 8;
	add.s64 	%rd14, %rd8, %rd13;
	ld.global.f64 	%fd1, [%rd14];
	sub.s32 	%r17, %r6, %r5;
	mul.lo.s32 	%r18, %r17, %r14;
	add.s32 	%r19, %r18, %r2;
	cvt.s64.s32 	%rd15, %r19;
	mul.lo.s32 	%r20, %r17, %r15;
	cvt.s64.s32 	%rd16, %r20;
	mad.lo.s64 	%rd17, %rd5, %rd16, %rd15;
	shl.b64 	%rd18, %rd17, 3;
	add.s64 	%rd19, %rd9, %rd18;
	st.global.f64 	[%rd19], %fd1;
	add.s32 	%r21, %r20, %r2;
	cvt.s64.s32 	%rd20, %r21;
	cvt.s64.s32 	%rd21, %r18;
	mad.lo.s64 	%rd22, %rd5, %rd21, %rd20;
	shl.b64 	%rd23, %rd22, 3;
	add.s64 	%rd24, %rd9, %rd23;
	st.global.f64 	[%rd24], %fd1;
$L__BB4_2:
	ret;

}


// ===== COMPILED SASS (sm_100) =====

	.target	sm_100

	.elftype	@"ET_EXEC"


//--------------------- .note.nv.tkinfo           --------------------------
	.section	.note.nv.tkinfo,"",@"SHT_NOTE"
	.sectionflags	@"SHF_NOTE_NV_TKINFO"
	.tkinfo
        /*0018*/ 	.word	0x00000002
        /*0030*/ 	.string	""
        /*0030*/ 	.string	"ptxas"
        /*0030*/ 	.string	"Cuda compilation tools, release 13.0, V13.0.88"
        /*0030*/ 	.string	"Build cuda_13.0.r13.0/compiler.36424714_0"
        /*0030*/ 	.string	"-arch sm_100 -m 64 "



//--------------------- .note.nv.cuinfo           --------------------------
	.section	.note.nv.cuinfo,"",@"SHT_NOTE"
	.sectionflags	@"SHF_NOTE_NV_CUINFO"
        /*0018*/ 	.short	0x0002
        /*001a*/ 	.short	0x0064
        /*001c*/ 	.short	0x0082
	.zero		2


//--------------------- .nv.info                  --------------------------
	.section	.nv.info,"",@"SHT_CUDA_INFO"
	.align	4


	//----- nvinfo : EIATTR_REGCOUNT
	.align		4
        /*0000*/ 	.byte	0x04, 0x2f
        /*0002*/ 	.short	(.L_1 - .L_0)
	.align		4
.L_0:
        /*0004*/ 	.word	index@(_Z10_pack_trilPdS_mi)
        /*0008*/ 	.word	0x00000028


	//----- nvinfo : EIATTR_FRAME_SIZE
	.align		4
.L_1:
        /*000c*/ 	.byte	0x04, 0x11
        /*000e*/ 	.short	(.L_3 - .L_2)
	.align		4
.L_2:
        /*0010*/ 	.word	index@(_Z10_pack_trilPdS_mi)
        /*0014*/ 	.word	0x00000000


	//----- nvinfo : EIATTR_REGCOUNT
	.align		4
.L_3:
        /*0018*/ 	.byte	0x04, 0x2f
        /*001a*/ 	.short	(.L_5 - .L_4)
	.align		4
.L_4:
        /*001c*/ 	.word	index@(_Z12_unpack_trilPdS_mi)
        /*0020*/ 	.word	0x00000028


	//----- nvinfo : EIATTR_FRAME_SIZE
	.align		4
.L_5:
        /*0024*/ 	.byte	0x04, 0x11
        /*0026*/ 	.short	(.L_7 - .L_6)
	.align		4
.L_6:
        /*0028*/ 	.word	index@(_Z12_unpack_trilPdS_mi)
        /*002c*/ 	.word	0x00000000


	//----- nvinfo : EIATTR_REGCOUNT
	.align		4
.L_7:
        /*0030*/ 	.byte	0x04, 0x2f
        /*0032*/ 	.short	(.L_9 - .L_8)
	.align		4
.L_8:
        /*0034*/ 	.word	index@(_Z11_dfill_triuPdmii)
        /*0038*/ 	.word	0x00000037


	//----- nvinfo : EIATTR_FRAME_SIZE
	.align		4
.L_9:
        /*003c*/ 	.byte	0x04, 0x11
        /*003e*/ 	.short	(.L_11 - .L_10)
	.align		4
.L_10:
        /*0040*/ 	.word	index@(_Z11_dfill_triuPdmii)
        /*0044*/ 	.word	0x00000000


	//----- nvinfo : EIATTR_REGCOUNT
	.align		4
.L_11:
        /*0048*/ 	.byte	0x04, 0x2f
        /*004a*/ 	.short	(.L_13 - .L_12)
	.align		4
.L_12:
        /*004c*/ 	.word	index@(_Z11_zfill_triuPdmii)
        /*0050*/ 	.word	0x00000038


	//----- nvinfo : EIATTR_FRAME_SIZE
	.align		4
.L_13:
        /*0054*/ 	.byte	0x04, 0x11
        /*0056*/ 	.short	(.L_15 - .L_14)
	.align		4
.L_14:
        /*0058*/ 	.word	index@(_Z11_zfill_triuPdmii)
        /*005c*/ 	.word	0x00000000


	//----- nvinfo : EIATTR_REGCOUNT
	.align		4
.L_15:
        /*0060*/ 	.byte	0x04, 0x2f
        /*0062*/ 	.short	(.L_17 - .L_16)
	.align		4
.L_16:
        /*0064*/ 	.word	index@(_Z14_unpack_sparsePKdPKlS2_Pdmiiii)
        /*0068*/ 	.word	0x00000010


	//----- nvinfo : EIATTR_FRAME_SIZE
	.align		4
.L_17:
        /*006c*/ 	.byte	0x04, 0x11
        /*006e*/ 	.short	(.L_19 - .L_18)
	.align		4
.L_18:
        /*0070*/ 	.word	index@(_Z14_unpack_sparsePKdPKlS2_Pdmiiii)
        /*0074*/ 	.word	0x00000000


	//----- nvinfo : EIATTR_MIN_STACK_SIZE
	.align		4
.L_19:
        /*0078*/ 	.byte	0x04, 0x12
        /*007a*/ 	.short	(.L_21 - .L_20)
	.align		4
.L_20:
        /*007c*/ 	.word	index@(_Z14_unpack_sparsePKdPKlS2_Pdmiiii)
        /*0080*/ 	.word	0x00000000


	//----- nvinfo : EIATTR_MIN_STACK_SIZE
	.align		4
.L_21:
        /*0084*/ 	.byte	0x04, 0x12
        /*0086*/ 	.short	(.L_23 - .L_22)
	.align		4
.L_22:
        /*0088*/ 	.word	index@(_Z11_zfill_triuPdmii)
        /*008c*/ 	.word	0x00000000


	//----- nvinfo : EIATTR_MIN_STACK_SIZE
	.align		4
.L_23:
        /*0090*/ 	.byte	0x04, 0x12
        /*0092*/ 	.short	(.L_25 - .L_24)
	.align		4
.L_24:
        /*0094*/ 	.word	index@(_Z11_dfill_triuPdmii)
        /*0098*/ 	.word	0x00000000


	//----- nvinfo : EIATTR_MIN_STACK_SIZE
	.align		4
.L_25:
        /*009c*/ 	.byte	0x04, 0x12
        /*009e*/ 	.short	(.L_27 - .L_26)
	.align		4
.L_26:
        /*00a0*/ 	.word	index@(_Z12_unpack_trilPdS_mi)
        /*00a4*/ 	.word	0x00000000


	//----- nvinfo : EIATTR_MIN_STACK_SIZE
	.align		4
.L_27:
        /*00a8*/ 	.byte	0x04, 0x12
        /*00aa*/ 	.short	(.L_29 - .L_28)
	.align		4
.L_28:
        /*00ac*/ 	.word	index@(_Z10_pack_trilPdS_mi)
        /*00b0*/ 	.word	0x00000000
.L_29:


//--------------------- .nv.compat                --------------------------
	.section	.nv.compat,"",@"SHT_CUDA_COMPAT_INFO"
	.align	4
        /*0000*/ 	.byte	0x02, 0x09, 0x00, 0x00, 0x02, 0x02, 0x01, 0x00, 0x02, 0x05, 0x05, 0x00, 0x03, 0x07, 0x01, 0x01
        /*0010*/ 	.byte	0x02, 0x03, 0x00, 0x00, 0x02, 0x06, 0x01, 0x00, 0x04, 0x0b, 0x08, 0x00, 0x01, 0x00, 0x00, 0x00
        /*0020*/ 	.byte	0x00, 0x00, 0x00, 0x00


//--------------------- .nv.info._Z14_unpack_sparsePKdPKlS2_Pdmiiii --------------------------
	.section	.nv.info._Z14_unpack_sparsePKdPKlS2_Pdmiiii,"",@"SHT_CUDA_INFO"
	.sectionflags	@""
	.align	4


	//----- nvinfo : EIATTR_CUDA_API_VERSION
	.align		4
        /*0000*/ 	.byte	0x04, 0x37
        /*0002*/ 	.short	(.L_31 - .L_30)
.L_30:
        /*0004*/ 	.word	0x00000082


	//----- nvinfo : EIATTR_KPARAM_INFO
	.align		4
.L_31:
        /*0008*/ 	.byte	0x04, 0x17
        /*000a*/ 	.short	(.L_33 - .L_32)
.L_32:
        /*000c*/ 	.word	0x00000000
        /*0010*/ 	.short	0x0008
        /*0012*/ 	.short	0x0034
        /*0014*/ 	.byte	0x00, 0xf0, 0x11, 0x00


	//----- nvinfo : EIATTR_KPARAM_INFO
	.align		4
.L_33:
        /*0018*/ 	.byte	0x04, 0x17
        /*001a*/ 	.short	(.L_35 - .L_34)
.L_34:
        /*001c*/ 	.word	0x00000000
        /*0020*/ 	.short	0x0007
        /*0022*/ 	.short	0x0030
        /*0024*/ 	.byte	0x00, 0xf0, 0x11, 0x00


	//----- nvinfo : EIATTR_KPARAM_INFO
	.align		4
.L_35:
        /*0028*/ 	.byte	0x04, 0x17
        /*002a*/ 	.short	(.L_37 - .L_36)
.L_36:
        /*002c*/ 	.word	0x00000000
        /*0030*/ 	.short	0x0006
        /*0032*/ 	.short	0x002c
        /*0034*/ 	.byte	0x00, 0xf0, 0x11, 0x00


	//----- nvinfo : EIATTR_KPARAM_INFO
	.align		4
.L_37:
        /*0038*/ 	.byte	0x04, 0x17
        /*003a*/ 	.short	(.L_39 - .L_38)
.L_38:
        /*003c*/ 	.word	0x00000000
        /*0040*/ 	.short	0x0005
        /*0042*/ 	.short	0x0028
        /*0044*/ 	.byte	0x00, 0xf0, 0x11, 0x00


	//----- nvinfo : EIATTR_KPARAM_INFO
	.align		4
.L_39:
        /*0048*/ 	.byte	0x04, 0x17
        /*004a*/ 	.short	(.L_41 - .L_40)
.L_40:
        /*004c*/ 	.word	0x00000000
        /*0050*/ 	.short	0x0004
        /*0052*/ 	.short	0x0020
        /*0054*/ 	.byte	0x00, 0xf0, 0x21, 0x00


	//----- nvinfo : EIATTR_KPARAM_INFO
	.align		4
.L_41:
        /*0058*/ 	.byte	0x04, 0x17
        /*005a*/ 	.short	(.L_43 - .L_42)
.L_42:
        /*005c*/ 	.word	0x00000000
        /*0060*/ 	.short	0x0003
        /*0062*/ 	.short	0x0018
        /*0064*/ 	.byte	0x00, 0xf5, 0x21, 0x00


	//----- nvinfo : EIATTR_KPARAM_INFO
	.align		4
.L_43:
        /*0068*/ 	.byte	0x04, 0x17
        /*006a*/ 	.short	(.L_45 - .L_44)
.L_44:
        /*006c*/ 	.word	0x00000000
        /*0070*/ 	.short	0x0002
        /*0072*/ 	.short	0x0010
        /*0074*/ 	.byte	0x00, 0xf5, 0x21, 0x00


	//----- nvinfo : EIATTR_KPARAM_INFO
	.align		4
.L_45:
        /*0078*/ 	.byte	0x04, 0x17
        /*007a*/ 	.short	(.L_47 - .L_46)
.L_46:
        /*007c*/ 	.word	0x00000000
        /*0080*/ 	.short	0x0001
        /*0082*/ 	.short	0x0008
        /*0084*/ 	.byte	0x00, 0xf5, 0x21, 0x00


	//----- nvinfo : EIATTR_KPARAM_INFO
	.align		4
.L_47:
        /*0088*/ 	.byte	0x04, 0x17
        /*008a*/ 	.short	(.L_49 - .L_48)
.L_48:
        /*008c*/ 	.word	0x00000000
        /*0090*/ 	.short	0x0000
        /*0092*/ 	.short	0x0000
        /*0094*/ 	.byte	0x00, 0xf5, 0x21, 0x00


	//----- nvinfo : EIATTR_SPARSE_MMA_MASK
	.align		4
.L_49:
        /*0098*/ 	.byte	0x03, 0x50
        /*009a*/ 	.short	0x0000


	//----- nvinfo : EIATTR_MAXREG_COUNT
	.align		4
        /*009c*/ 	.byte	0x03, 0x1b
        /*009e*/ 	.short	0x00ff


	//----- nvinfo : EIATTR_MERCURY_ISA_VERSION
	.align		4
        /*00a0*/ 	.byte	0x03, 0x5f
        /*00a2*/ 	.short	0x0101


	//----- nvinfo : EIATTR_VRC_CTA_INIT_COUNT
	.align		4
        /*00a4*/ 	.byte	0x02, 0x4a
	.zero		1
	.zero		1


	//----- nvinfo : EIATTR_EXIT_INSTR_OFFSETS
	.align		4
        /*00a8*/ 	.byte	0x04, 0x1c
        /*00aa*/ 	.short	(.L_51 - .L_50)


	//   ....[0]....
.L_50:
        /*00ac*/ 	.word	0x000000e0


	//   ....[1]....
        /*00b0*/ 	.word	0x00000340


	//----- nvinfo : EIATTR_CBANK_PARAM_SIZE
	.align		4
.L_51:
        /*00b4*/ 	.byte	0x03, 0x19
        /*00b6*/ 	.short	0x0038


	//----- nvinfo : EIATTR_PARAM_CBANK
	.align		4
        /*00b8*/ 	.byte	0x04, 0x0a
        /*00ba*/ 	.short	(.L_53 - .L_52)
	.align		4
.L_52:
        /*00bc*/ 	.word	index@(.nv.constant0._Z14_unpack_sparsePKdPKlS2_Pdmiiii)
        /*00c0*/ 	.short	0x0380
        /*00c2*/ 	.short	0x0038


	//----- nvinfo : EIATTR_SW_WAR
	.align		4
.L_53:
        /*00c4*/ 	.byte	0x04, 0x36
        /*00c6*/ 	.short	(.L_55 - .L_54)
.L_54:
        /*00c8*/ 	.word	0x00000008
.L_55:


//--------------------- .nv.info._Z11_zfill_triuPdmii --------------------------
	.section	.nv.info._Z11_zfill_triuPdmii,"",@"SHT_CUDA_INFO"
	.sectionflags	@""
	.align	4


	//----- nvinfo : EIATTR_CUDA_API_VERSION
	.align		4
        /*0000*/ 	.byte	0x04, 0x37
        /*0002*/ 	.short	(.L_57 - .L_56)
.L_56:
        /*0004*/ 	.word	0x00000082


	//----- nvinfo : EIATTR_KPARAM_INFO
	.align		4
.L_57:
        /*0008*/ 	.byte	0x04, 0x17
        /*000a*/ 	.short	(.L_59 - .L_58)
.L_58:
        /*000c*/ 	.word	0x00000000
        /*0010*/ 	.short	0x0003
        /*0012*/ 	.short	0x0014
        /*0014*/ 	.byte	0x00, 0xf0, 0x11, 0x00


	//----- nvinfo : EIATTR_KPARAM_INFO
	.align		4
.L_59:
        /*0018*/ 	.byte	0x04, 0x17
        /*001a*/ 	.short	(.L_61 - .L_60)
.L_60:
        /*001c*/ 	.word	0x00000000
        /*0020*/ 	.short	0x0002
        /*0022*/ 	.short	0x0010
        /*0024*/ 	.byte	0x00, 0xf0, 0x11, 0x00


	//----- nvinfo : EIATTR_KPARAM_INFO
	.align		4
.L_61:
        /*0028*/ 	.byte	0x04, 0x17
        /*002a*/ 	.short	(.L_63 - .L_62)
.L_62:
        /*002c*/ 	.word	0x00000000
        /*0030*/ 	.short	0x0001
        /*0032*/ 	.short	0x0008
        /*0034*/ 	.byte	0x00, 0xf0, 0x21, 0x00


	//----- nvinfo : EIATTR_KPARAM_INFO
	.align		4
.L_63:
        /*0038*/ 	.byte	0x04, 0x17
        /*003a*/ 	.short	(.L_65 - .L_64)
.L_64:
        /*003c*/ 	.word	0x00000000
        /*0040*/ 	.short	0x0000
        /*0042*/ 	.short	0x0000
        /*0044*/ 	.byte	0x00, 0xf5, 0x21, 0x00


	//----- nvinfo : EIATTR_SPARSE_MMA_MASK
	.align		4
.L_65:
        /*0048*/ 	.byte	0x03, 0x50
        /*004a*/ 	.short	0x0000


	//----- nvinfo : EIATTR_MAXREG_COUNT
	.align		4
        /*004c*/ 	.byte	0x03, 0x1b
        /*004e*/ 	.short	0x00ff


	//----- nvinfo : EIATTR_MERCURY_ISA_VERSION
	.align		4
        /*0050*/ 	.byte	0x03, 0x5f
        /*0052*/ 	.short	0x0101


	//----- nvinfo : EIATTR_VRC_CTA_INIT_COUNT
	.align		4
        /*0054*/ 	.byte	0x02, 0x4a
	.zero		1
	.zero		1


	//----- nvinfo : EIATTR_EXIT_INSTR_OFFSETS
	.align		4
        /*0058*/ 	.byte	0x04, 0x1c
        /*005a*/ 	.short	(.L_67 - .L_66)


	//   ....[0]....
.L_66:
        /*005c*/ 	.word	0x00000120


	//   ....[1]....
        /*0060*/ 	.word	0x00000150


	//   ....[2]....
        /*0064*/ 	.word	0x00000290


	//   ....[3]....
        /*0068*/ 	.word	0x00000af0


	//   ....[4]....
        /*006c*/ 	.word	0x00000e80


	//   ....[5]....
        /*0070*/ 	.word	0x000010c0


	//   ....[6]....
        /*0074*/ 	.word	0x00001200


	//   ....[7]....
        /*0078*/ 	.word	0x00001a90


	//   ....[8]....
        /*007c*/ 	.word	0x00001e60


	//   ....[9]....
        /*0080*/ 	.word	0x000020a0


	//   ....[10]....
        /*0084*/ 	.word	0x000021e0


	//----- nvinfo : EIATTR_CBANK_PARAM_SIZE
	.align		4
.L_67:
        /*0088*/ 	.byte	0x03, 0x19
        /*008a*/ 	.short	0x0018


	//----- nvinfo : EIATTR_PARAM_CBANK
	.align		4
        /*008c*/ 	.byte	0x04, 0x0a
        /*008e*/ 	.short	(.L_69 - .L_68)
	.align		4
.L_68:
        /*0090*/ 	.word	index@(.nv.constant0._Z11_zfill_triuPdmii)
        /*0094*/ 	.short	0x0380
        /*0096*/ 	.short	0x0018


	//----- nvinfo : EIATTR_SW_WAR
	.align		4
.L_69:
        /*0098*/ 	.byte	0x04, 0x36
        /*009a*/ 	.short	(.L_71 - .L_70)
.L_70:
        /*009c*/ 	.word	0x00000008
.L_71:


//--------------------- .nv.info._Z11_dfill_triuPdmii --------------------------
	.section	.nv.info._Z11_dfill_triuPdmii,"",@"SHT_CUDA_INFO"
	.sectionflags	@""
	.align	4


	//----- nvinfo : EIATTR_CUDA_API_VERSION
	.align		4
        /*0000*/ 	.byte	0x04, 0x37
        /*0002*/ 	.short	(.L_73 - .L_72)
.L_72:
        /*0004*/ 	.word	0x00000082


	//----- nvinfo : EIATTR_KPARAM_INFO
	.align		4
.L_73:
        /*0008*/ 	.byte	0x04, 0x17
        /*000a*/ 	.short	(.L_75 - .L_74)
.L_74:
        /*000c*/ 	.word	0x00000000
        /*0010*/ 	.short	0x0003
        /*0012*/ 	.short	0x0014
        /*0014*/ 	.byte	0x00, 0xf0, 0x11, 0x00


	//----- nvinfo : EIATTR_KPARAM_INFO
	.align		4
.L_75:
        /*0018*/ 	.byte	0x04, 0x17
        /*001a*/ 	.short	(.L_77 - .L_76)
.L_76:
        /*001c*/ 	.word	0x00000000
        /*0020*/ 	.short	0x0002
        /*0022*/ 	.short	0x0010
        /*0024*/ 	.byte	0x00, 0xf0, 0x11, 0x00


	//----- nvinfo : EIATTR_KPARAM_INFO
	.align		4
.L_77:
        /*0028*/ 	.byte	0x04, 0x17
        /*002a*/ 	.short	(.L_79 - .L_78)
.L_78:
        /*002c*/ 	.word	0x00000000
        /*0030*/ 	.short	0x0001
        /*0032*/ 	.short	0x0008
        /*0034*/ 	.byte	0x00, 0xf0, 0x21, 0x00


	//----- nvinfo : EIATTR_KPARAM_INFO
	.align		4
.L_79:
        /*0038*/ 	.byte	0x04, 0x17
        /*003a*/ 	.short	(.L_81 - .L_80)
.L_80:
        /*003c*/ 	.word	0x00000000
        /*0040*/ 	.short	0x0000
        /*0042*/ 	.short	0x0000
        /*0044*/ 	.byte	0x00, 0xf5, 0x21, 0x00


	//----- nvinfo : EIATTR_SPARSE_MMA_MASK
	.align		4
.L_81:
        /*0048*/ 	.byte	0x03, 0x50
        /*004a*/ 	.short	0x0000


	//----- nvinfo : EIATTR_MAXREG_COUNT
	.align		4
        /*004c*/ 	.byte	0x03, 0x1b
        /*004e*/ 	.short	0x00ff


	//----- nvinfo : EIATTR_MERCURY_ISA_VERSION
	.align		4
        /*0050*/ 	.byte	0x03, 0x5f
        /*0052*/ 	.short	0x0101


	//----- nvinfo : EIATTR_VRC_CTA_INIT_COUNT
	.align		4
        /*0054*/ 	.byte	0x02, 0x4a
	.zero		1
	.zero		1


	//----- nvinfo : EIATTR_EXIT_INSTR_OFFSETS
	.align		4
        /*0058*/ 	.byte	0x04, 0x1c
        /*005a*/ 	.short	(.L_83 - .L_82)


	//   ....[0]....
.L_82:
        /*005c*/ 	.word	0x00000120


	//   ....[1]....
        /*0060*/ 	.word	0x00000160


	//   ....[2]....
        /*0064*/ 	.word	0x00000270


	//   ....[3]....
        /*0068*/ 	.word	0x00000bd0


	//   ....[4]....
        /*006c*/ 	.word	0x00000e60


	//   ....[5]....
        /*0070*/ 	.word	0x00001070


	//   ....[6]....
        /*0074*/ 	.word	0x000011a0


	//   ....[7]....
        /*0078*/ 	.word	0x00001b80


	//   ....[8]....
        /*007c*/ 	.word	0x00001e80


	//   ....[9]....
        /*0080*/ 	.word	0x000020b0


	//   ....[10]....
        /*0084*/ 	.word	0x000021f0


	//----- nvinfo : EIATTR_CBANK_PARAM_SIZE
	.align		4
.L_83:
        /*0088*/ 	.byte	0x03, 0x19
        /*008a*/ 	.short	0x0018


	//----- nvinfo : EIATTR_PARAM_CBANK
	.align		4
        /*008c*/ 	.byte	0x04, 0x0a
        /*008e*/ 	.short	(.L_85 - .L_84)
	.align		4
.L_84:
        /*0090*/ 	.word	index@(.nv.constant0._Z11_dfill_triuPdmii)
        /*0094*/ 	.short	0x0380
        /*0096*/ 	.short	0x0018


	//----- nvinfo : EIATTR_SW_WAR
	.align		4
.L_85:
        /*0098*/ 	.byte	0x04, 0x36
        /*009a*/ 	.short	(.L_87 - .L_86)
.L_86:
        /*009c*/ 	.word	0x00000008
.L_87:


//--------------------- .nv.info._Z12_unpack_trilPdS_mi --------------------------
	.section	.nv.info._Z12_unpack_trilPdS_mi,"",@"SHT_CUDA_INFO"
	.sectionflags	@""
	.align	4


	//----- nvinfo : EIATTR_CUDA_API_VERSION
	.align		4
        /*0000*/ 	.byte	0x04, 0x37
        /*0002*/ 	.short	(.L_89 - .L_88)
.L_88:
        /*0004*/ 	.word	0x00000082


	//----- nvinfo : EIATTR_KPARAM_INFO
	.align		4
.L_89:
        /*0008*/ 	.byte	0x04, 0x17
        /*000a*/ 	.short	(.L_91 - .L_90)
.L_90:
        /*000c*/ 	.word	0x00000000
        /*0010*/ 	.short	0x0003
        /*0012*/ 	.short	0x0018
        /*0014*/ 	.byte	0x00, 0xf0, 0x11, 0x00


	//----- nvinfo : EIATTR_KPARAM_INFO
	.align		4
.L_91:
        /*0018*/ 	.byte	0x04, 0x17
        /*001a*/ 	.short	(.L_93 - .L_92)
.L_92:
        /*001c*/ 	.word	0x00000000
        /*0020*/ 	.short	0x0002
        /*0022*/ 	.short	0x0010
        /*0024*/ 	.byte	0x00, 0xf0, 0x21, 0x00


	//----- nvinfo : EIATTR_KPARAM_INFO
	.align		4
.L_93:
        /*0028*/ 	.byte	0x04, 0x17
        /*002a*/ 	.short	(.L_95 - .L_94)
.L_94:
        /*002c*/ 	.word	0x00000000
        /*0030*/ 	.short	0x0001
        /*0032*/ 	.short	0x0008
        /*0034*/ 	.byte	0x00, 0xf5, 0x21, 0x00


	//----- nvinfo : EIATTR_KPARAM_INFO
	.align		4
.L_95:
        /*0038*/ 	.byte	0x04, 0x17
        /*003a*/ 	.short	(.L_97 - .L_96)
.L_96:
        /*003c*/ 	.word	0x00000000
        /*0040*/ 	.short	0x0000
        /*0042*/ 	.short	0x0000
        /*0044*/ 	.byte	0x00, 0xf5, 0x21, 0x00


	//----- nvinfo : EIATTR_SPARSE_MMA_MASK
	.align		4
.L_97:
        /*0048*/ 	.byte	0x03, 0x50
        /*004a*/ 	.short	0x0000


	//----- nvinfo : EIATTR_MAXREG_COUNT
	.align		4
        /*004c*/ 	.byte	0x03, 0x1b
        /*004e*/ 	.short	0x00ff


	//----- nvinfo : EIATTR_MERCURY_ISA_VERSION
	.align		4
        /*0050*/ 	.byte	0x03, 0x5f
        /*0052*/ 	.short	0x0101


	//----- nvinfo : EIATTR_VRC_CTA_INIT_COUNT
	.align		4
        /*0054*/ 	.byte	0x02, 0x4a
	.zero		1
	.zero		1


	//----- nvinfo : EIATTR_EXIT_INSTR_OFFSETS
	.align		4
        /*0058*/ 	.byte	0x04, 0x1c
        /*005a*/ 	.short	(.L_99 - .L_98)


	//   ....[0]....
.L_98:
        /*005c*/ 	.word	0x00000110


	//   ....[1]....
        /*0060*/ 	.word	0x00000150


	//   ....[2]....
        /*0064*/ 	.word	0x00000cc0


	//   ....[3]....
        /*0068*/ 	.word	0x00001120


	//   ....[4]....
        /*006c*/ 	.word	0x00001390


	//   ....[5]....
        /*0070*/ 	.word	0x000014c0


	//----- nvinfo : EIATTR_CBANK_PARAM_SIZE
	.align		4
.L_99:
        /*0074*/ 	.byte	0x03, 0x19
        /*0076*/ 	.short	0x001c


	//----- nvinfo : EIATTR_PARAM_CBANK
	.align		4
        /*0078*/ 	.byte	0x04, 0x0a
        /*007a*/ 	.short	(.L_101 - .L_100)
	.align		4
.L_100:
        /*007c*/ 	.word	index@(.nv.constant0._Z12_unpack_trilPdS_mi)
        /*0080*/ 	.short	0x0380
        /*0082*/ 	.short	0x001c


	//----- nvinfo : EIATTR_SW_WAR
	.align		4
.L_101:
        /*0084*/ 	.byte	0x04, 0x36
        /*0086*/ 	.short	(.L_103 - .L_102)
.L_102:
        /*0088*/ 	.word	0x00000008
.L_103:


//--------------------- .nv.info._Z10_pack_trilPdS_mi --------------------------
	.section	.nv.info._Z10_pack_trilPdS_mi,"",@"SHT_CUDA_INFO"
	.sectionflags	@""
	.align	4


	//----- nvinfo : EIATTR_CUDA_API_VERSION
	.align		4
        /*0000*/ 	.byte	0x04, 0x37
        /*0002*/ 	.short	(.L_105 - .L_104)
.L_104:
        /*0004*/ 	.word	0x00000082


	//----- nvinfo : EIATTR_KPARAM_INFO
	.align		4
.L_105:
        /*0008*/ 	.byte	0x04, 0x17
        /*000a*/ 	.short	(.L_107 - .L_106)
.L_106:
        /*000c*/ 	.word	0x00000000
        /*0010*/ 	.short	0x0003
        /*0012*/ 	.short	0x0018
        /*0014*/ 	.byte	0x00, 0xf0, 0x11, 0x00


	//----- nvinfo : EIATTR_KPARAM_INFO
	.align		4
.L_107:
        /*0018*/ 	.byte	0x04, 0x17
        /*001a*/ 	.short	(.L_109 - .L_108)
.L_108:
        /*001c*/ 	.word	0x00000000
        /*0020*/ 	.short	0x0002
        /*0022*/ 	.short	0x0010
        /*0024*/ 	.byte	0x00, 0xf0, 0x21, 0x00


	//----- nvinfo : EIATTR_KPARAM_INFO
	.align		4
.L_109:
        /*0028*/ 	.byte	0x04, 0x17
        /*002a*/ 	.short	(.L_111 - .L_110)
.L_110:
        /*002c*/ 	.word	0x00000000
        /*0030*/ 	.short	0x0001
        /*0032*/ 	.short	0x0008
        /*0034*/ 	.byte	0x00, 0xf5, 0x21, 0x00


	//----- nvinfo : EIATTR_KPARAM_INFO
	.align		4
.L_111:
        /*0038*/ 	.byte	0x04, 0x17
        /*003a*/ 	.short	(.L_113 - .L_112)
.L_112:
        /*003c*/ 	.word	0x00000000
        /*0040*/ 	.short	0x0000
        /*0042*/ 	.short	0x0000
        /*0044*/ 	.byte	0x00, 0xf5, 0x21, 0x00


	//----- nvinfo : EIATTR_SPARSE_MMA_MASK
	.align		4
.L_113:
        /*0048*/ 	.byte	0x03, 0x50
        /*004a*/ 	.short	0x0000


	//----- nvinfo : EIATTR_MAXREG_COUNT
	.align		4
        /*004c*/ 	.byte	0x03, 0x1b
        /*004e*/ 	.short	0x00ff


	//----- nvinfo : EIATTR_MERCURY_ISA_VERSION
	.align		4
        /*0050*/ 	.byte	0x03, 0x5f
        /*0052*/ 	.short	0x0101


	//----- nvinfo : EIATTR_VRC_CTA_INIT_COUNT
	.align		4
        /*0054*/ 	.byte	0x02, 0x4a
	.zero		1
	.zero		1


	//----- nvinfo : EIATTR_EXIT_INSTR_OFFSETS
	.align		4
        /*0058*/ 	.byte	0x04, 0x1c
        /*005a*/ 	.short	(.L_115 - .L_114)


	//   ....[0]....
.L_114:
        /*005c*/ 	.word	0x00000110


	//   ....[1]....
        /*0060*/ 	.word	0x00000150


	//   ....[2]....
        /*0064*/ 	.word	0x00000cb0


	//   ....[3]....
        /*0068*/ 	.word	0x00001110


	//   ....[4]....
        /*006c*/ 	.word	0x00001390


	//   ....[5]....
        /*0070*/ 	.word	0x000014c0


	//----- nvinfo : EIATTR_CBANK_PARAM_SIZE
	.align		4
.L_115:
        /*0074*/ 	.byte	0x03, 0x19
        /*0076*/ 	.short	0x001c


	//----- nvinfo : EIATTR_PARAM_CBANK
	.align		4
        /*0078*/ 	.byte	0x04, 0x0a
        /*007a*/ 	.short	(.L_117 - .L_116)
	.align		4
.L_116:
        /*007c*/ 	.word	index@(.nv.constant0._Z10_pack_trilPdS_mi)
        /*0080*/ 	.short	0x0380
        /*0082*/ 	.short	0x001c


	//----- nvinfo : EIATTR_SW_WAR
	.align		4
.L_117:
        /*0084*/ 	.byte	0x04, 0x36
        /*0086*/ 	.short	(.L_119 - .L_118)
.L_118:
        /*0088*/ 	.word	0x00000008
.L_119:


//--------------------- .nv.callgraph             --------------------------
	.section	.nv.callgraph,"",@"SHT_CUDA_CALLGRAPH"
	.align	4
	.sectionentsize	8
	.align		4
        /*0000*/ 	.word	0x00000000
	.align		4
        /*0004*/ 	.word	0xffffffff
	.align		4
        /*0008*/ 	.word	0x00000000
	.align		4
        /*000c*/ 	.word	0xfffffffe
	.align		4
        /*0010*/ 	.word	0x00000000
	.align		4
        /*0014*/ 	.word	0xfffffffd
	.align		4
        /*0018*/ 	.word	0x00000000
	.align		4
        /*001c*/ 	.word	0xfffffffc


//--------------------- .text._Z14_unpack_sparsePKdPKlS2_Pdmiiii --------------------------
	.section	.text._Z14_unpack_sparsePKdPKlS2_Pdmiiii,"ax",@progbits
	.align	128
.text._Z14_unpack_sparsePKdPKlS2_Pdmiiii:
        .type           _Z14_unpack_sparsePKdPKlS2_Pdmiiii,@function
        .size           _Z14_unpack_sparsePKdPKlS2_Pdmiiii,(.L_x_31 - _Z14_unpack_sparsePKdPKlS2_Pdmiiii)
        .other          _Z14_unpack_sparsePKdPKlS2_Pdmiiii,@"STO_CUDA_ENTRY STV_DEFAULT"
_Z14_unpack_sparsePKdPKlS2_Pdmiiii:
[----:B------:R-:W-:Y:S01]  /*0000*/  LDC R1, c[0x0][0x37c] ;  /* 0x0000df00ff017b82 */ /* 0x000fe20000000800 */
[----:B------:R-:W0:Y:S07]  /*0010*/  S2R R3, SR_TID.Y ;  /* 0x0000000000037919 */ /* 0x000e2e0000002200 */
[----:B------:R-:W1:Y:S01]  /*0020*/  LDC R9, c[0x0][0x360] ;  /* 0x0000d800ff097b82 */ /* 0x000e620000000800 */
[----:B------:R-:W2:Y:S01]  /*0030*/  LDCU.64 UR8, c[0x0][0x3b0] ;  /* 0x00007600ff0877ac */ /* 0x000ea20008000a00 */
[----:B------:R-:W1:Y:S01]  /*0040*/  S2R R2, SR_TID.X ;  /* 0x0000000000027919 */ /* 0x000e620000002100 */
[----:B------:R-:W3:Y:S05]  /*0050*/  LDCU UR6, c[0x0][0x3a8] ;  /* 0x00007500ff0677ac */ /* 0x000eea0008000800 */
[----:B------:R-:W0:Y:S08]  /*0060*/  S2UR UR5, SR_CTAID.Y ;  /* 0x00000000000579c3 */ /* 0x000e300000002600 */
[----:B------:R-:W0:Y:S08]  /*0070*/  LDC R8, c[0x0][0x364] ;  /* 0x0000d900ff087b82 */ /* 0x000e300000000800 */
[----:B------:R-:W1:Y:S01]  /*0080*/  S2UR UR4, SR_CTAID.X ;  /* 0x00000000000479c3 */ /* 0x000e620000002500 */
[----:B0-----:R-:W-:-:S05]  /*0090*/  IMAD R8, R8, UR5, R3 ;  /* 0x0000000508087c24 */ /* 0x001fca000f8e0203 */
[----:B--2---:R-:W-:Y:S01]  /*00a0*/  IADD3 R0, PT, PT, R8, UR8, RZ ;  /* 0x0000000808007c10 */ /* 0x004fe2000fffe0ff */
[----:B-1----:R-:W-:-:S03]  /*00b0*/  IMAD R9, R9, UR4, R2 ;  /* 0x0000000409097c24 */ /* 0x002fc6000f8e0202 */
[----:B------:R-:W-:-:S04]  /*00c0*/  ISETP.GE.AND P0, PT, R0, UR9, PT ;  /* 0x0000000900007c0c */ /* 0x000fc8000bf06270 */
[----:B---3--:R-:W-:-:S13]  /*00d0*/  ISETP.GE.OR P0, PT, R9, UR6, P0 ;  /* 0x0000000609007c0c */ /* 0x008fda0008706670 */
[----:B------:R-:W-:Y:S05]  /*00e0*/  @P0 EXIT ;  /* 0x000000000000094d */ /* 0x000fea0003800000 */
[----:B------:R-:W0:Y:S01]  /*00f0*/  LDC.64 R4, c[0x0][0x388] ;  /* 0x0000e200ff047b82 */ /* 0x000e220000000a00 */
[----:B------:R-:W1:Y:S01]  /*0100*/  LDCU.64 UR6, c[0x0][0x358] ;  /* 0x00006b00ff0677ac */ /* 0x000e620008000a00 */
[----:B------:R-:W2:Y:S06]  /*0110*/  LDCU UR4, c[0x0][0x3ac] ;  /* 0x00007580ff0477ac */ /* 0x000eac0008000800 */
[----:B------:R-:W3:Y:S01]  /*0120*/  LDC.64 R6, c[0x0][0x390] ;  /* 0x0000e400ff067b82 */ /* 0x000ee20000000a00 */
[----:B------:R-:W4:Y:S07]  /*0130*/  LDCU.64 UR10, c[0x0][0x3a0] ;  /* 0x00007400ff0a77ac */ /* 0x000f2e0008000a00 */
[----:B------:R-:W5:Y:S01]  /*0140*/  LDC.64 R2, c[0x0][0x380] ;  /* 0x0000e000ff027b82 */ /* 0x000f620000000a00 */
[----:B0-----:R-:W-:-:S06]  /*0150*/  IMAD.WIDE R4, R9, 0x8, R4 ;  /* 0x0000000809047825 */ /* 0x001fcc00078e0204 */
[----:B-1----:R-:W4:Y:S01]  /*0160*/  LDG.E R4, desc[UR6][R4.64] ;  /* 0x0000000604047981 */ /* 0x002f22000c1e1900 */
[----:B---3--:R-:W-:-:S06]  /*0170*/  IMAD.WIDE R6, R9, 0x8, R6 ;  /* 0x0000000809067825 */ /* 0x008fcc00078e0206 */
[----:B------:R-:W3:Y:S01]  /*0180*/  LDG.E R6, desc[UR6][R6.64] ;  /* 0x0000000606067981 */ /* 0x000ee2000c1e1900 */
[----:B--2---:R-:W-:-:S04]  /*0190*/  IMAD R9, R9, UR4, R0 ;  /* 0x0000000409097c24 */ /* 0x004fc8000f8e0200 */
[----:B-----5:R-:W-:-:S06]  /*01a0*/  IMAD.WIDE R2, R9, 0x8, R2 ;  /* 0x0000000809027825 */ /* 0x020fcc00078e0202 */
[----:B------:R-:W2:Y:S01]  /*01b0*/  LDG.E.64 R2, desc[UR6][R2.64] ;  /* 0x0000000602027981 */ /* 0x000ea2000c1e1b00 */
[----:B------:R-:W-:-:S06]  /*01c0*/  UIADD3 UR4, UPT, UPT, -UR8, UR9, URZ ;  /* 0x0000000908047290 */ /* 0x000fcc000fffe1ff */
[----:B----4-:R-:W-:Y:S02]  /*01d0*/  IMAD R11, R4, UR4, RZ ;  /* 0x00000004040b7c24 */ /* 0x010fe4000f8e02ff */
[----:B---3--:R-:W-:-:S03]  /*01e0*/  IMAD R13, R6, UR4, RZ ;  /* 0x00000004060d7c24 */ /* 0x008fc6000f8e02ff */
[----:B------:R-:W0:Y:S01]  /*01f0*/  LDCU.64 UR4, c[0x0][0x398] ;  /* 0x00007300ff0477ac */ /* 0x000e220008000a00 */
[C---:B------:R-:W-:Y:S02]  /*0200*/  IADD3 R4, PT, PT, R8.reuse, R11, RZ ;  /* 0x0000000b08047210 */ /* 0x040fe40007ffe0ff */
[----:B------:R-:W-:Y:S02]  /*0210*/  SHF.R.S32.HI R6, RZ, 0x1f, R11 ;  /* 0x0000001fff067819 */ /* 0x000fe4000001140b */
[----:B------:R-:W-:Y:S02]  /*0220*/  SHF.R.S32.HI R0, RZ, 0x1f, R13 ;  /* 0x0000001fff007819 */ /* 0x000fe4000001140d */
[----:B------:R-:W-:Y:S02]  /*0230*/  IADD3 R8, PT, PT, R8, R13, RZ ;  /* 0x0000000d08087210 */ /* 0x000fe40007ffe0ff */
[----:B------:R-:W-:Y:S01]  /*0240*/  SHF.R.S32.HI R5, RZ, 0x1f, R4 ;  /* 0x0000001fff057819 */ /* 0x000fe20000011404 */
[----:B------:R-:W-:Y:S01]  /*0250*/  IMAD R0, R0, UR10, RZ ;  /* 0x0000000a00007c24 */ /* 0x000fe2000f8e02ff */
[----:B------:R-:W-:Y:S01]  /*0260*/  SHF.R.S32.HI R9, RZ, 0x1f, R8 ;  /* 0x0000001fff097819 */ /* 0x000fe20000011408 */
[----:B------:R-:W-:-:S02]  /*0270*/  IMAD R6, R6, UR10, RZ ;  /* 0x0000000a06067c24 */ /* 0x000fc4000f8e02ff */
[C---:B------:R-:W-:Y:S02]  /*0280*/  IMAD R7, R13.reuse, UR11, R0 ;  /* 0x0000000b0d077c24 */ /* 0x040fe4000f8e0200 */
[----:B------:R-:W-:-:S04]  /*0290*/  IMAD.WIDE.U32 R4, R13, UR10, R4 ;  /* 0x0000000a0d047c25 */ /* 0x000fc8000f8e0004 */
[C---:B------:R-:W-:Y:S02]  /*02a0*/  IMAD R13, R11.reuse, UR11, R6 ;  /* 0x0000000b0b0d7c24 */ /* 0x040fe4000f8e0206 */
[----:B------:R-:W-:Y:S01]  /*02b0*/  IMAD.WIDE.U32 R8, R11, UR10, R8 ;  /* 0x0000000a0b087c25 */ /* 0x000fe2000f8e0008 */
[----:B------:R-:W-:Y:S02]  /*02c0*/  IADD3 R7, PT, PT, R5, R7, RZ ;  /* 0x0000000705077210 */ /* 0x000fe40007ffe0ff */
[----:B0-----:R-:W-:Y:S02]  /*02d0*/  LEA R6, P0, R4, UR4, 0x3 ;  /* 0x0000000404067c11 */ /* 0x001fe4000f8018ff */
[----:B------:R-:W-:Y:S02]  /*02e0*/  IADD3 R5, PT, PT, R9, R13, RZ ;  /* 0x0000000d09057210 */ /* 0x000fe40007ffe0ff */
[----:B------:R-:W-:Y:S02]  /*02f0*/  LEA R10, P1, R8, UR4, 0x3 ;  /* 0x00000004080a7c11 */ /* 0x000fe4000f8218ff */
[----:B------:R-:W-:-:S02]  /*0300*/  LEA.HI.X R7, R4, UR5, R7, 0x3, P0 ;  /* 0x0000000504077c11 */ /* 0x000fc400080f1c07 */
[----:B------:R-:W-:-:S03]  /*0310*/  LEA.HI.X R11, R8, UR5, R5, 0x3, P1 ;  /* 0x00000005080b7c11 */ /* 0x000fc600088f1c05 */
[----:B--2---:R-:W-:Y:S04]  /*0320*/  STG.E.64 desc[UR6][R6.64], R2 ;  /* 0x0000000206007986 */ /* 0x004fe8000c101b06 */
[----:B------:R-:W-:Y:S01]  /*0330*/  STG.E.64 desc[UR6][R10.64], R2 ;  /* 0x000000020a007986 */ /* 0x000fe2000c101b06 */
[----:B------:R-:W-:Y:S05]  /*0340*/  EXIT ;  /* 0x000000000000794d */ /* 0x000fea0003800000 */
.L_x_0:
[----:B------:R-:W-:-:S00]  /*0350*/  BRA `(.L_x_0) ;  /* 0xfffffffc00fc7947 */ /* 0x000fc0000383ffff */
[----:B------:R-:W-:-:S00]  /*0360*/  NOP ;  /* 0x0000000000007918 */ /* 0x000fc00000000000 */
        /* <DEDUP_REMOVED lines=9> */
.L_x_31:


//--------------------- .text._Z11_zfill_triuPdmii --------------------------
	.section	.text._Z11_zfill_triuPdmii,"ax",@progbits
	.align	128
.text._Z11_zfill_triuPdmii:
        .type           _Z11_zfill_triuPdmii,@function
        .size           _Z11_zfill_triuPdmii,(.L_x_32 - _Z11_zfill_triuPdmii)
        .other          _Z11_zfill_triuPdmii,@"STO_CUDA_ENTRY STV_DEFAULT"
_Z11_zfill_triuPdmii:
[----:B------:R-:W-:Y:S01]  /*0000*/  LDC R1, c[0x0][0x37c] ;  /* 0x0000df00ff017b82 */ /* 0x000fe20000000800 */
[----:B------:R-:W0:Y:S07]  /*0010*/  S2R R5, SR_TID.X ;  /* 0x0000000000057919 */ /* 0x000e2e0000002100 */
[----:B------:R-:W0:Y:S01]  /*0020*/  LDC R4, c[0x0][0x360] ;  /* 0x0000d800ff047b82 */ /* 0x000e220000000800 */
[----:B------:R-:W1:Y:S07]  /*0030*/  S2R R9, SR_TID.Y ;  /* 0x0000000000097919 */ /* 0x000e6e0000002200 */
[----:B------:R-:W0:Y:S08]  /*0040*/  S2UR UR4, SR_CTAID.X ;  /* 0x00000000000479c3 */ /* 0x000e300000002500 */
[----:B------:R-:W1:Y:S08]  /*0050*/  S2UR UR5, SR_CTAID.Y ;  /* 0x00000000000579c3 */ /* 0x000e700000002600 */
[----:B------:R-:W1:Y:S08]  /*0060*/  LDC R8, c[0x0][0x364] ;  /* 0x0000d900ff087b82 */ /* 0x000e700000000800 */
[----:B------:R-:W2:Y:S01]  /*0070*/  LDC.64 R16, c[0x0][0x388] ;  /* 0x0000e200ff107b82 */ /* 0x000ea20000000a00 */
[----:B0-----:R-:W-:-:S05]  /*0080*/  IMAD R4, R4, UR4, R5 ;  /* 0x0000000404047c24 */ /* 0x001fca000f8e0205 */
[----:B------:R-:W-:Y:S01]  /*0090*/  SHF.R.S32.HI R0, RZ, 0x1f, R4 ;  /* 0x0000001fff007819 */ /* 0x000fe20000011404 */
[----:B-1----:R-:W-:-:S05]  /*00a0*/  IMAD R8, R8, UR5, R9 ;  /* 0x0000000508087c24 */ /* 0x002fca000f8e0209 */
[----:B------:R-:W-:-:S04]  /*00b0*/  ISETP.GT.U32.AND P0, PT, R8, R4, PT ;  /* 0x000000040800720c */ /* 0x000fc80003f04070 */
[----:B------:R-:W-:-:S04]  /*00c0*/  ISETP.GT.U32.AND.EX P0, PT, RZ, R0, PT, P0 ;  /* 0x00000000ff00720c */ /* 0x000fc80003f04100 */
[----:B------:R-:W-:Y:S02]  /*00d0*/  SEL R3, R8, R4, P0 ;  /* 0x0000000408037207 */ /* 0x000fe40000000000 */
[----:B------:R-:W-:Y:S02]  /*00e0*/  SEL R0, R0, RZ, !P0 ;  /* 0x000000ff00007207 */ /* 0x000fe40004000000 */
[----:B--2---:R-:W-:-:S04]  /*00f0*/  ISETP.GE.U32.AND P0, PT, R3, R16, PT ;  /* 0x000000100300720c */ /* 0x004fc80003f06070 */
[----:B------:R-:W-:-:S04]  /*0100*/  ISETP.GE.U32.AND.EX P0, PT, R0, R17, PT, P0 ;  /* 0x000000110000720c */ /* 0x000fc80003f06100 */
[----:B------:R-:W-:-:S13]  /*0110*/  ISETP.GE.OR P0, PT, R8, R4, P0 ;  /* 0x000000040800720c */ /* 0x000fda0000706670 */
[----:B------:R-:W-:Y:S05]  /*0120*/  @P0 EXIT ;  /* 0x000000000000094d */ /* 0x000fea0003800000 */
[----:B------:R-:W0:Y:S02]  /*0130*/  LDC R12, c[0x0][0x390] ;  /* 0x0000e400ff0c7b82 */ /* 0x000e240000000800 */
[----:B0-----:R-:W-:-:S13]  /*0140*/  ISETP.GE.AND P0, PT, R12, 0x1, PT ;  /* 0x000000010c00780c */ /* 0x001fda0003f06270 */
[----:B------:R-:W-:Y:S05]  /*0150*/  @!P0 EXIT ;  /* 0x000000000000894d */ /* 0x000fea0003800000 */
[----:B------:R-:W0:Y:S01]  /*0160*/  LDC R10, c[0x0][0x394] ;  /* 0x0000e500ff0a7b82 */ /* 0x000e220000000800 */
[----:B------:R-:W-:Y:S01]  /*0170*/  IMAD.MOV.U32 R9, RZ, RZ, RZ ;  /* 0x000000ffff097224 */ /* 0x000fe200078e00ff */
[----:B------:R-:W1:Y:S01]  /*0180*/  LDCU.64 UR10, c[0x0][0x358] ;  /* 0x00006b00ff0a77ac */ /* 0x000e620008000a00 */
[----:B------:R-:W-:Y:S02]  /*0190*/  IMAD.MOV.U32 R5, RZ, RZ, RZ ;  /* 0x000000ffff057224 */ /* 0x000fe400078e00ff */
[----:B------:R-:W-:-:S04]  /*01a0*/  IMAD.WIDE.U32 R6, R4, R16, R8 ;  /* 0x0000001004067225 */ /* 0x000fc800078e0008 */
[-C--:B------:R-:W-:Y:S02]  /*01b0*/  IMAD R0, R17, R16.reuse, RZ ;  /* 0x0000001011007224 */ /* 0x080fe400078e02ff */
[----:B------:R-:W-:-:S04]  /*01c0*/  IMAD.WIDE.U32 R2, R8, R16, R4 ;  /* 0x0000001008027225 */ /* 0x000fc800078e0004 */
[-C--:B------:R-:W-:Y:S02]  /*01d0*/  IMAD R45, R16, R17.reuse, R0 ;  /* 0x00000011102d7224 */ /* 0x080fe400078e0200 */
[-C--:B------:R-:W-:Y:S02]  /*01e0*/  IMAD R9, R4, R17.reuse, R7 ;  /* 0x0000001104097224 */ /* 0x080fe400078e0207 */
[----:B------:R-:W-:Y:S02]  /*01f0*/  IMAD R17, R8, R17, R3 ;  /* 0x0000001108117224 */ /* 0x000fe400078e0203 */
[----:B------:R-:W-:Y:S01]  /*0200*/  IMAD.WIDE.U32 R24, R16, R16, RZ ;  /* 0x0000001010187225 */ /* 0x000fe200078e00ff */
[----:B------:R-:W-:Y:S02]  /*0210*/  SHF.L.U64.HI R23, R6, 0x1, R9 ;  /* 0x0000000106177819 */ /* 0x000fe40000010209 */
[----:B0-----:R-:W-:Y:S01]  /*0220*/  ISETP.NE.AND P0, PT, R10, 0x2, PT ;  /* 0x000000020a00780c */ /* 0x001fe20003f05270 */
[----:B------:R-:W-:Y:S01]  /*0230*/  IMAD.SHL.U32 R22, R6, 0x2, RZ ;  /* 0x0000000206167824 */ /* 0x000fe200078e00ff */
[----:B------:R-:W-:Y:S01]  /*0240*/  SHF.L.U64.HI R21, R2, 0x1, R17 ;  /* 0x0000000102157819 */ /* 0x000fe20000010211 */
[----:B------:R-:W-:-:S02]  /*0250*/  IMAD.IADD R45, R25, 0x1, R45 ;  /* 0x00000001192d7824 */ /* 0x000fc400078e022d */
[----:B------:R-:W-:-:S08]  /*0260*/  IMAD.SHL.U32 R20, R2, 0x2, RZ ;  /* 0x0000000202147824 */ /* 0x000fd000078e00ff */
[----:B-1----:R-:W-:Y:S05]  /*0270*/  @!P0 BRA `(.L_x_1) ;  /* 0x0000000c00e48947 */ /* 0x002fea0003800000 */
[----:B------:R-:W-:-:S13]  /*0280*/  ISETP.NE.AND P0, PT, R10, 0x1, PT ;  /* 0x000000010a00780c */ /* 0x000fda0003f05270 */
[----:B------:R-:W-:Y:S05]  /*0290*/  @P0 EXIT ;  /* 0x000000000000094d */ /* 0x000fea0003800000 */
[----:B------:R-:W-:Y:S01]  /*02a0*/  ISETP.GE.U32.AND P0, PT, R12, 0x8, PT ;  /* 0x000000080c00780c */ /* 0x000fe20003f06070 */
[----:B------:R-:W-:-:S12]  /*02b0*/  IMAD.MOV.U32 R0, RZ, RZ, RZ ;  /* 0x000000ffff007224 */ /* 0x000fd800078e00ff */
[----:B------:R-:W-:Y:S05]  /*02c0*/  @!P0 BRA `(.L_x_2) ;  /* 0x0000000400fc8947 */ /* 0x000fea0003800000 */
[C---:B------:R-:W-:Y:S01]  /*02d0*/  SHF.L.U64.HI R19, R2.reuse, 0x4, R17 ;  /* 0x0000000402137819 */ /* 0x040fe20000010211 */
[----:B------:R-:W-:Y:S01]  /*02e0*/  IMAD.SHL.U32 R18, R2, 0x10, RZ ;  /* 0x0000001002127824 */ /* 0x000fe200078e00ff */
[----:B------:R-:W-:Y:S01]  /*02f0*/  SHF.L.U64.HI R17, R6, 0x4, R9 ;  /* 0x0000000406117819 */ /* 0x000fe20000010209 */
[----:B------:R-:W-:Y:S01]  /*0300*/  IMAD R49, R45, 0x30, RZ ;  /* 0x000000302d317824 */ /* 0x000fe200078e02ff */
[----:B------:R-:W0:Y:S01]  /*0310*/  LDC R41, c[0x0][0x380] ;  /* 0x0000e000ff297b82 */ /* 0x000e220000000800 */
[C---:B------:R-:W-:Y:S01]  /*0320*/  IMAD.WIDE.U32 R8, R24.reuse, 0x50, R18 ;  /* 0x0000005018087825 */ /* 0x040fe200078e0012 */
[----:B------:R-:W-:Y:S02]  /*0330*/  SHF.L.U64.HI R27, R24, 0x6, R45 ;  /* 0x00000006181b7819 */ /* 0x000fe4000001022d */
[----:B------:R-:W-:Y:S01]  /*0340*/  LOP3.LUT R0, R12, 0x7ffffff8, RZ, 0xc0, !PT ;  /* 0x7ffffff80c007812 */ /* 0x000fe200078ec0ff */
[----:B------:R-:W-:Y:S01]  /*0350*/  IMAD.WIDE.U32 R10, R24, 0x30, R18 ;  /* 0x00000030180a7825 */ /* 0x000fe200078e0012 */
[----:B------:R-:W-:-:S02]  /*0360*/  LOP3.LUT R7, R8, 0x8, RZ, 0xfc, !PT ;  /* 0x0000000808077812 */ /* 0x000fc400078efcff */
[CC--:B------:R-:W-:Y:S01]  /*0370*/  LEA R46, P2, R24.reuse, R18.reuse, 0x5 ;  /* 0x00000012182e7211 */ /* 0x0c0fe200078428ff */
[----:B------:R-:W-:Y:S01]  /*0380*/  IMAD.IADD R8, R11, 0x1, R49 ;  /* 0x000000010b087824 */ /* 0x000fe200078e0231 */
[C---:B------:R-:W-:Y:S01]  /*0390*/  LEA R48, P3, R24.reuse, R18, 0x4 ;  /* 0x0000001218307211 */ /* 0x040fe200078620ff */
[----:B------:R-:W1:Y:S01]  /*03a0*/  LDC R11, c[0x0][0x384] ;  /* 0x0000e100ff0b7b82 */ /* 0x000e620000000800 */
[C---:B------:R-:W-:Y:S01]  /*03b0*/  IMAD.SHL.U32 R15, R24.reuse, 0x40, RZ ;  /* 0x00000040180f7824 */ /* 0x040fe200078e00ff */
[-CC-:B------:R-:W-:Y:S01]  /*03c0*/  LEA.HI.X R50, R24, R19.reuse, R45.reuse, 0x5, P2 ;  /* 0x0000001318327211 */ /* 0x180fe200010f2c2d */
[----:B------:R-:W-:Y:S01]  /*03d0*/  IMAD.SHL.U32 R16, R6, 0x10, RZ ;  /* 0x0000001006107824 */ /* 0x000fe200078e00ff */
[C---:B------:R-:W-:Y:S01]  /*03e0*/  LEA.HI.X R52, R24.reuse, R19, R45, 0x4, P3 ;  /* 0x0000001318347211 */ /* 0x040fe200018f242d */
[----:B------:R-:W-:Y:S01]  /*03f0*/  IMAD.WIDE.U32 R4, R24, 0x70, R18 ;  /* 0x0000007018047825 */ /* 0x000fe200078e0012 */
[----:B------:R-:W-:Y:S02]  /*0400*/  IADD3 R40, P1, PT, R18, R15, RZ ;  /* 0x0000000f12287210 */ /* 0x000fe40007f3e0ff */
[-C--:B------:R-:W-:Y:S01]  /*0410*/  IADD3 R13, P0, PT, R15, R16.reuse, RZ ;  /* 0x000000100f0d7210 */ /* 0x080fe20007f1e0ff */
[C---:B------:R-:W-:Y:S01]  /*0420*/  IMAD R35, R45.reuse, 0x70, RZ ;  /* 0x000000702d237824 */ /* 0x040fe200078e02ff */
[----:B------:R-:W-:Y:S01]  /*0430*/  LOP3.LUT R3, R4, 0x8, RZ, 0xfc, !PT ;  /* 0x0000000804037812 */ /* 0x000fe200078efcff */
[----:B------:R-:W-:Y:S01]  /*0440*/  IMAD R51, R45, 0x50, RZ ;  /* 0x000000502d337824 */ /* 0x000fe200078e02ff */
[CC--:B------:R-:W-:Y:S01]  /*0450*/  LEA R14, P4, R24.reuse, R16.reuse, 0x4 ;  /* 0x00000010180e7211 */ /* 0x0c0fe200078820ff */
[----:B------:R-:W-:Y:S01]  /*0460*/  IMAD.IADD R2, R5, 0x1, R35 ;  /* 0x0000000105027824 */ /* 0x000fe200078e0223 */
[-C--:B------:R-:W-:Y:S01]  /*0470*/  IADD3.X R42, PT, PT, R27, R17.reuse, RZ, P0, !PT ;  /* 0x000000111b2a7210 */ /* 0x080fe200007fe4ff */
[----:B------:R-:W-:Y:S01]  /*0480*/  IMAD R47, R45, 0x60, RZ ;  /* 0x000000602d2f7824 */ /* 0x000fe200078e02ff */
[C---:B------:R-:W-:Y:S01]  /*0490*/  LEA R15, P5, R24.reuse, R16, 0x5 ;  /* 0x00000010180f7211 */ /* 0x040fe200078a28ff */
[C---:B------:R-:W-:Y:S01]  /*04a0*/  IMAD.WIDE.U32 R4, R24.reuse, 0x60, R18 ;  /* 0x0000006018047825 */ /* 0x040fe200078e0012 */
[----:B------:R-:W-:-:S02]  /*04b0*/  LEA.HI.X R43, R24, R17, R45, 0x4, P4 ;  /* 0x00000011182b7211 */ /* 0x000fc400020f242d */
[----:B------:R-:W-:Y:S01]  /*04c0*/  LOP3.LUT R40, R40, 0x8, RZ, 0xfc, !PT ;  /* 0x0000000828287812 */ /* 0x000fe200078efcff */
[----:B------:R-:W-:Y:S01]  /*04d0*/  IMAD.X R44, R19, 0x1, R27, P1 ;  /* 0x00000001132c7824 */ /* 0x000fe200008e061b */
[----:B------:R-:W-:Y:S01]  /*04e0*/  LOP3.LUT R4, R4, 0x8, RZ, 0xfc, !PT ;  /* 0x0000000804047812 */ /* 0x000fe200078efcff */
[--C-:B------:R-:W-:Y:S01]  /*04f0*/  IMAD.WIDE.U32 R26, R24, 0x60, R16.reuse ;  /* 0x00000060181a7825 */ /* 0x100fe200078e0010 */
[----:B------:R-:W-:Y:S02]  /*0500*/  LOP3.LUT R46, R46, 0x8, RZ, 0xfc, !PT ;  /* 0x000000082e2e7812 */ /* 0x000fe400078efcff */
[----:B------:R-:W-:Y:S01]  /*0510*/  LOP3.LUT R48, R48, 0x8, RZ, 0xfc, !PT ;  /* 0x0000000830307812 */ /* 0x000fe200078efcff */
[----:B------:R-:W-:-:S04]  /*0520*/  IMAD.WIDE.U32 R28, R24, 0x30, R16 ;  /* 0x00000030181c7825 */ /* 0x000fc800078e0010 */
[----:B------:R-:W-:-:S04]  /*0530*/  IMAD.WIDE.U32 R30, R24, 0x50, R16 ;  /* 0x00000050181e7825 */ /* 0x000fc800078e0010 */
[----:B------:R-:W-:-:S04]  /*0540*/  IMAD.WIDE.U32 R32, R24, 0x70, R16 ;  /* 0x0000007018207825 */ /* 0x000fc800078e0010 */
[----:B------:R-:W-:Y:S01]  /*0550*/  IMAD.IADD R6, R9, 0x1, R51 ;  /* 0x0000000109067824 */ /* 0x000fe200078e0233 */
[----:B------:R-:W-:Y:S01]  /*0560*/  LOP3.LUT R9, R10, 0x8, RZ, 0xfc, !PT ;  /* 0x000000080a097812 */ /* 0x000fe200078efcff */
[----:B------:R-:W-:Y:S01]  /*0570*/  IMAD.IADD R5, R47, 0x1, R5 ;  /* 0x000000012f057824 */ /* 0x000fe200078e0205 */
[C-C-:B------:R-:W-:Y:S01]  /*0580*/  SHF.L.U64.HI R10, R24.reuse, 0x7, R45.reuse ;  /* 0x00000007180a7819 */ /* 0x140fe2000001022d */
[----:B------:R-:W-:Y:S01]  /*0590*/  IMAD.MOV R53, RZ, RZ, -R0 ;  /* 0x000000ffff357224 */ /* 0x000fe200078e0a00 */
[----:B------:R-:W-:Y:S01]  /*05a0*/  LEA.HI.X R45, R24, R17, R45, 0x5, P5 ;  /* 0x00000011182d7211 */ /* 0x000fe200028f2c2d */
[----:B------:R-:W-:Y:S02]  /*05b0*/  IMAD.IADD R47, R27, 0x1, R47 ;  /* 0x000000011b2f7824 */ /* 0x000fe400078e022f */
[----:B------:R-:W-:Y:S02]  /*05c0*/  IMAD.IADD R49, R49, 0x1, R29 ;  /* 0x0000000131317824 */ /* 0x000fe400078e021d */
[----:B------:R-:W-:-:S02]  /*05d0*/  IMAD.IADD R51, R51, 0x1, R31 ;  /* 0x0000000133337824 */ /* 0x000fc400078e021f */
[----:B01----:R-:W-:-:S07]  /*05e0*/  IMAD.IADD R12, R35, 0x1, R33 ;  /* 0x00000001230c7824 */ /* 0x003fce00078e0221 */
.L_x_3:
[----:B0-----:R-:W-:-:S05]  /*05f0*/  IADD3 R34, P0, PT, R41, R16, RZ ;  /* 0x0000001029227210 */ /* 0x001fca0007f1e0ff */
[----:B------:R-:W-:-:S05]  /*0600*/  IMAD.X R35, R11, 0x1, R17, P0 ;  /* 0x000000010b237824 */ /* 0x000fca00000e0611 */
[----:B------:R-:W2:Y:S01]  /*0610*/  LDG.E.64 R38, desc[UR10][R34.64] ;  /* 0x0000000a22267981 */ /* 0x000ea2000c1e1b00 */
[----:B------:R-:W-:-:S05]  /*0620*/  IADD3 R36, P0, PT, R41, R18, RZ ;  /* 0x0000001229247210 */ /* 0x000fca0007f1e0ff */
[----:B------:R-:W-:-:S05]  /*0630*/  IMAD.X R37, R11, 0x1, R19, P0 ;  /* 0x000000010b257824 */ /* 0x000fca00000e0613 */
[----:B--2---:R0:W-:Y:S04]  /*0640*/  STG.E.64 desc[UR10][R36.64], R38 ;  /* 0x0000002624007986 */ /* 0x0041e8000c101b0a */
[----:B------:R-:W2:Y:S01]  /*0650*/  LDG.E.64 R34, desc[UR10][R34.64+0x8] ;  /* 0x0000080a22227981 */ /* 0x000ea2000c1e1b00 */
[----:B0-----:R-:W-:-:S05]  /*0660*/  IADD3 R38, P0, PT, R41, R14, RZ ;  /* 0x0000000e29267210 */ /* 0x001fca0007f1e0ff */
[----:B------:R-:W-:Y:S01]  /*0670*/  IMAD.X R39, R11, 0x1, R43, P0 ;  /* 0x000000010b277824 */ /* 0x000fe200000e062b */
[----:B--2---:R-:W-:-:S07]  /*0680*/  DADD R34, -RZ, -R34 ;  /* 0x00000000ff227229 */ /* 0x004fce0000000922 */
[----:B------:R0:W-:Y:S04]  /*0690*/  STG.E.64 desc[UR10][R36.64+0x8], R34 ;  /* 0x0000082224007986 */ /* 0x0001e8000c101b0a */
[----:B0-----:R-:W2:Y:S01]  /*06a0*/  LDG.E.64 R36, desc[UR10][R38.64] ;  /* 0x0000000a26247981 */ /* 0x001ea2000c1e1b00 */
        /* <DEDUP_REMOVED lines=12> */
[----:B0-----:R0:W2:Y:S02]  /*0770*/  LDG.E.64 R34, desc[UR10][R36.64+0x8] ;  /* 0x0000080a24227981 */ /* 0x0010a4000c1e1b00 */
[----:B0-----:R-:W-:-:S05]  /*0780*/  IADD3 R36, P0, PT, R41, R28, RZ ;  /* 0x0000001c29247210 */ /* 0x001fca0007f1e0ff */
[----:B------:R-:W-:Y:S01]  /*0790*/  IMAD.X R37, R11, 0x1, R49, P0 ;  /* 0x000000010b257824 */ /* 0x000fe200000e0631 */
[----:B--2---:R-:W-:-:S07]  /*07a0*/  DADD R34, -RZ, -R34 ;  /* 0x00000000ff227229 */ /* 0x004fce0000000922 */
[----:B------:R0:W-:Y:S04]  /*07b0*/  STG.E.64 desc[UR10][R38.64], R34 ;  /* 0x0000002226007986 */ /* 0x0001e8000c101b0a */
[----:B0-----:R-:W2:Y:S01]  /*07c0*/  LDG.E.64 R34, desc[UR10][R36.64] ;  /* 0x0000000a24227981 */ /* 0x001ea2000c1e1b00 */
[----:B------:R-:W-:-:S04]  /*07d0*/  IADD3 R38, P0, PT, R41, R9, RZ ;  /* 0x0000000929267210 */ /* 0x000fc80007f1e0ff */
[----:B------:R-:W-:-:S05]  /*07e0*/  IADD3.X R39, PT, PT, R11, R8, RZ, P0, !PT ;  /* 0x000000080b277210 */ /* 0x000fca00007fe4ff */
        /* <DEDUP_REMOVED lines=35> */
[----:B------:R-:W-:Y:S02]  /*0a20*/  IMAD.X R39, R11, 0x1, R2, P0 ;  /* 0x000000010b277824 */ /* 0x000fe400000e0602 */
[----:B------:R-:W-:-:S03]  /*0a30*/  VIADD R53, R53, 0x8 ;  /* 0x0000000835357836 */ /* 0x000fc60000000000 */
[----:B--2---:R0:W-:Y:S04]  /*0a40*/  STG.E.64 desc[UR10][R38.64+-0x8], R36 ;  /* 0xfffff82426007986 */ /* 0x0041e8000c101b0a */
[----:B------:R-:W2:Y:S01]  /*0a50*/  LDG.E.64 R34, desc[UR10][R34.64+0x8] ;  /* 0x0000080a22227981 */ /* 0x000ea2000c1e1b00 */
[----:B------:R-:W-:Y:S02]  /*0a60*/  ISETP.NE.AND P0, PT, R53, RZ, PT ;  /* 0x000000ff3500720c */ /* 0x000fe40003f05270 */
[----:B------:R-:W-:-:S05]  /*0a70*/  LEA R41, P1, R24, R41, 0x7 ;  /* 0x0000002918297211 */ /* 0x000fca00078238ff */
[----:B------:R-:W-:Y:S01]  /*0a80*/  IMAD.X R11, R11, 0x1, R10, P1 ;  /* 0x000000010b0b7824 */ /* 0x000fe200008e060a */
[----:B--2---:R-:W-:-:S07]  /*0a90*/  DADD R34, -RZ, -R34 ;  /* 0x00000000ff227229 */ /* 0x004fce0000000922 */
[----:B------:R0:W-:Y:S01]  /*0aa0*/  STG.E.64 desc[UR10][R38.64], R34 ;  /* 0x0000002226007986 */ /* 0x0001e2000c101b0a */
[----:B------:R-:W-:Y:S05]  /*0ab0*/  @P0 BRA `(.L_x_3) ;  /* 0xfffffff800cc0947 */ /* 0x000fea000383ffff */
.L_x_2:
[----:B------:R-:W1:Y:S02]  /*0ac0*/  LDC R2, c[0x0][0x390] ;  /* 0x0000e400ff027b82 */ /* 0x000e640000000800 */
[----:B-1----:R-:W-:-:S04]  /*0ad0*/  LOP3.LUT R3, R2, 0x7, RZ, 0xc0, !PT ;  /* 0x0000000702037812 */ /* 0x002fc800078ec0ff */
[----:B------:R-:W-:-:S13]  /*0ae0*/  ISETP.NE.AND P0, PT, R3, RZ, PT ;  /* 0x000000ff0300720c */ /* 0x000fda0003f05270 */
[----:B------:R-:W-:Y:S05]  /*0af0*/  @!P0 EXIT ;  /* 0x000000000000894d */ /* 0x000fea0003800000 */
[----:B------:R-:W1:Y:S01]  /*0b00*/  LDCU.64 UR6, c[0x0][0x388] ;  /* 0x00007100ff0677ac */ /* 0x000e620008000a00 */
[----:B------:R-:W-:Y:S02]  /*0b10*/  ISETP.GE.U32.AND P1, PT, R3, 0x4, PT ;  /* 0x000000040300780c */ /* 0x000fe40003f26070 */
[----:B------:R-:W-:-:S04]  /*0b20*/  LOP3.LUT R28, R2, 0x3, RZ, 0xc0, !PT ;  /* 0x00000003021c7812 */ /* 0x000fc800078ec0ff */
[----:B------:R-:W-:Y:S01]  /*0b30*/  ISETP.NE.AND P0, PT, R28, RZ, PT ;  /* 0x000000ff1c00720c */ /* 0x000fe20003f05270 */
[----:B-1----:R-:W-:Y:S02]  /*0b40*/  UIMAD UR8, UR7, UR6, URZ ;  /* 0x00000006070872a4 */ /* 0x002fe4000f8e02ff */
[----:B------:R-:W-:Y:S02]  /*0b50*/  UIMAD.WIDE.U32 UR4, UR6, UR6, URZ ;  /* 0x00000006060472a5 */ /* 0x000fe4000f8e00ff */
[----:B------:R-:W-:Y:S02]  /*0b60*/  UIMAD UR8, UR6, UR7, UR8 ;  /* 0x00000007060872a4 */ /* 0x000fe4000f8e0208 */
[----:B------:R-:W-:Y:S02]  /*0b70*/  USHF.L.U32 UR6, UR4, 0x1, URZ ;  /* 0x0000000104067899 */ /* 0x000fe400080006ff */
[----:B------:R-:W-:-:S04]  /*0b80*/  UIADD3 UR8, UPT, UPT, UR5, UR8, URZ ;  /* 0x0000000805087290 */ /* 0x000fc8000fffe0ff */
[----:B------:R-:W-:Y:S01]  /*0b90*/  USHF.L.U64.HI UR8, UR4, 0x1, UR8 ;  /* 0x0000000104087899 */ /* 0x000fe20008010208 */
[----:B------:R-:W-:Y:S11]  /*0ba0*/  @!P1 BRA `(.L_x_4) ;  /* 0x0000000000b49947 */ /* 0x000ff60003800000 */
[----:B------:R-:W1:Y:S01]  /*0bb0*/  LDCU.64 UR4, c[0x0][0x380] ;  /* 0x00007000ff0477ac */ /* 0x000e620008000a00 */
[C---:B------:R-:W-:Y:S02]  /*0bc0*/  IMAD R11, R0.reuse, UR8, RZ ;  /* 0x00000008000b7c24 */ /* 0x040fe4000f8e02ff */
[----:B------:R-:W-:-:S04]  /*0bd0*/  IMAD.WIDE.U32 R4, R0, UR6, R22 ;  /* 0x0000000600047c25 */ /* 0x000fc8000f8e0016 */
[----:B------:R-:W-:Y:S01]  /*0be0*/  IMAD.IADD R3, R5, 0x1, R11 ;  /* 0x0000000105037824 */ /* 0x000fe200078e020b */
[----:B-1----:R-:W-:-:S04]  /*0bf0*/  LEA R8, P1, R4, UR4, 0x3 ;  /* 0x0000000404087c11 */ /* 0x002fc8000f8218ff */
[----:B------:R-:W-:-:S05]  /*0c00*/  LEA.HI.X R9, R4, UR5, R3, 0x3, P1 ;  /* 0x0000000504097c11 */ /* 0x000fca00088f1c03 */
[----:B------:R-:W2:Y:S01]  /*0c10*/  LDG.E.64 R4, desc[UR10][R8.64] ;  /* 0x0000000a08047981 */ /* 0x000ea2000c1e1b00 */
[----:B------:R-:W-:-:S04]  /*0c20*/  IMAD.WIDE.U32 R6, R0, UR6, R20 ;  /* 0x0000000600067c25 */ /* 0x000fc8000f8e0014 */
[----:B------:R-:W-:Y:S01]  /*0c30*/  IMAD.IADD R3, R11, 0x1, R7 ;  /* 0x000000010b037824 */ /* 0x000fe200078e0207 */
[----:B------:R-:W-:-:S04]  /*0c40*/  LEA R10, P1, R6, UR4, 0x3 ;  /* 0x00000004060a7c11 */ /* 0x000fc8000f8218ff */
[----:B------:R-:W-:-:S05]  /*0c50*/  LEA.HI.X R11, R6, UR5, R3, 0x3, P1 ;  /* 0x00000005060b7c11 */ /* 0x000fca00088f1c03 */
[----:B--2---:R1:W-:Y:S04]  /*0c60*/  STG.E.64 desc[UR10][R10.64], R4 ;  /* 0x000000040a007986 */ /* 0x0043e8000c101b0a */
[----:B------:R-:W2:Y:S01]  /*0c70*/  LDG.E.64 R6, desc[UR10][R8.64+0x8] ;  /* 0x0000080a08067981 */ /* 0x000ea2000c1e1b00 */
[----:B------:R-:W-:Y:S02]  /*0c80*/  USHF.L.U32 UR4, UR6, 0x3, URZ ;  /* 0x0000000306047899 */ /* 0x000fe400080006ff */
[----:B------:R-:W-:-:S04]  /*0c90*/  USHF.L.U64.HI UR5, UR6, 0x3, UR8 ;  /* 0x0000000306057899 */ /* 0x000fc80008010208 */
[----:B------:R-:W-:-:S04]  /*0ca0*/  IADD3 R12, P1, PT, R8, UR4, RZ ;  /* 0x00000004080c7c10 */ /* 0x000fc8000ff3e0ff */
[----:B------:R-:W-:Y:S01]  /*0cb0*/  IADD3.X R13, PT, PT, R9, UR5, RZ, P1, !PT ;  /* 0x00000005090d7c10 */ /* 0x000fe20008ffe4ff */
[----:B--2---:R-:W-:-:S07]  /*0cc0*/  DADD R18, -RZ, -R6 ;  /* 0x00000000ff127229 */ /* 0x004fce0000000906 */
[----:B------:R2:W-:Y:S04]  /*0cd0*/  STG.E.64 desc[UR10][R10.64+0x8], R18 ;  /* 0x000008120a007986 */ /* 0x0005e8000c101b0a */
[----:B------:R-:W3:Y:S01]  /*0ce0*/  LDG.E.64 R6, desc[UR10][R12.64] ;  /* 0x0000000a0c067981 */ /* 0x000ee2000c1e1b00 */
[----:B------:R-:W-:-:S04]  /*0cf0*/  IADD3 R14, P1, PT, R10, UR4, RZ ;  /* 0x000000040a0e7c10 */ /* 0x000fc8000ff3e0ff */
[----:B------:R-:W-:-:S05]  /*0d00*/  IADD3.X R15, PT, PT, R11, UR5, RZ, P1, !PT ;  /* 0x000000050b0f7c10 */ /* 0x000fca0008ffe4ff */
[----:B---3--:R3:W-:Y:S04]  /*0d10*/  STG.E.64 desc[UR10][R14.64], R6 ;  /* 0x000000060e007986 */ /* 0x0087e8000c101b0a */
[----:B-1----:R-:W4:Y:S01]  /*0d20*/  LDG.E.64 R4, desc[UR10][R12.64+0x8] ;  /* 0x0000080a0c047981 */ /* 0x002f22000c1e1b00 */
[----:B------:R-:W-:-:S04]  /*0d30*/  IADD3 R16, P1, PT, R12, UR4, RZ ;  /* 0x000000040c107c10 */ /* 0x000fc8000ff3e0ff */
[----:B------:R-:W-:Y:S01]  /*0d40*/  IADD3.X R17, PT, PT, R13, UR5, RZ, P1, !PT ;  /* 0x000000050d117c10 */ /* 0x000fe20008ffe4ff */
[----:B----4-:R-:W-:-:S07]  /*0d50*/  DADD R24, -RZ, -R4 ;  /* 0x00000000ff187229 */ /* 0x010fce0000000904 */
[----:B------:R1:W-:Y:S04]  /*0d60*/  STG.E.64 desc[UR10][R14.64+0x8], R24 ;  /* 0x000008180e007986 */ /* 0x0003e8000c101b0a */
[----:B------:R-:W4:Y:S01]  /*0d70*/  LDG.E.64 R4, desc[UR10][R16.64] ;  /* 0x0000000a10047981 */ /* 0x000f22000c1e1b00 */
[----:B--2---:R-:W-:-:S04]  /*0d80*/  IADD3 R18, P1, PT, R14, UR4, RZ ;  /* 0x000000040e127c10 */ /* 0x004fc8000ff3e0ff */
[----:B------:R-:W-:-:S05]  /*0d90*/  IADD3.X R19, PT, PT, R15, UR5, RZ, P1, !PT ;  /* 0x000000050f137c10 */ /* 0x000fca0008ffe4ff */
[----:B----4-:R1:W-:Y:S04]  /*0da0*/  STG.E.64 desc[UR10][R18.64], R4 ;  /* 0x0000000412007986 */ /* 0x0103e8000c101b0a */
[----:B------:R-:W2:Y:S01]  /*0db0*/  LDG.E.64 R8, desc[UR10][R16.64+0x8] ;  /* 0x0000080a10087981 */ /* 0x000ea2000c1e1b00 */
[----:B---3--:R-:W-:-:S04]  /*0dc0*/  IADD3 R6, P1, PT, R16, UR4, RZ ;  /* 0x0000000410067c10 */ /* 0x008fc8000ff3e0ff */
[----:B------:R-:W-:Y:S01]  /*0dd0*/  IADD3.X R7, PT, PT, R17, UR5, RZ, P1, !PT ;  /* 0x0000000511077c10 */ /* 0x000fe20008ffe4ff */
[----:B--2---:R-:W-:-:S07]  /*0de0*/  DADD R26, -RZ, -R8 ;  /* 0x00000000ff1a7229 */ /* 0x004fce0000000908 */
[----:B------:R1:W-:Y:S04]  /*0df0*/  STG.E.64 desc[UR10][R18.64+0x8], R26 ;  /* 0x0000081a12007986 */ /* 0x0003e8000c101b0a */
[----:B------:R-:W2:Y:S01]  /*0e00*/  LDG.E.64 R8, desc[UR10][R6.64] ;  /* 0x0000000a06087981 */ /* 0x000ea2000c1e1b00 */
[----:B------:R-:W-:-:S04]  /*0e10*/  IADD3 R10, P1, PT, R18, UR4, RZ ;  /* 0x00000004120a7c10 */ /* 0x000fc8000ff3e0ff */
[----:B------:R-:W-:-:S05]  /*0e20*/  IADD3.X R11, PT, PT, R19, UR5, RZ, P1, !PT ;  /* 0x00000005130b7c10 */ /* 0x000fca0008ffe4ff */
[----:B--2---:R1:W-:Y:S04]  /*0e30*/  STG.E.64 desc[UR10][R10.64], R8 ;  /* 0x000000080a007986 */ /* 0x0043e8000c101b0a */
[----:B------:R-:W2:Y:S01]  /*0e40*/  LDG.E.64 R12, desc[UR10][R6.64+0x8] ;  /* 0x0000080a060c7981 */ /* 0x000ea2000c1e1b00 */
[----:B------:R-:W-:Y:S01]  /*0e50*/  IADD3 R0, PT, PT, R0, 0x4, RZ ;  /* 0x0000000400007810 */ /* 0x000fe20007ffe0ff */
[----:B--2---:R-:W-:-:S07]  /*0e60*/  DADD R12, -RZ, -R12 ;  /* 0x00000000ff0c7229 */ /* 0x004fce000000090c */
[----:B------:R1:W-:Y:S04]  /*0e70*/  STG.E.64 desc[UR10][R10.64+0x8], R12 ;  /* 0x0000080c0a007986 */ /* 0x0003e8000c101b0a */
.L_x_4:
[----:B------:R-:W-:Y:S05]  /*0e80*/  @!P0 EXIT ;  /* 0x000000000000894d */ /* 0x000fea0003800000 */
[----:B------:R-:W-:Y:S02]  /*0e90*/  ISETP.NE.AND P0, PT, R28, 0x1, PT ;  /* 0x000000011c00780c */ /* 0x000fe40003f05270 */
[----:B------:R-:W-:-:S04]  /*0ea0*/  LOP3.LUT R2, R2, 0x1, RZ, 0xc0, !PT ;  /* 0x0000000102027812 */ /* 0x000fc800078ec0ff */
[----:B------:R-:W-:-:S07]  /*0eb0*/  ISETP.NE.U32.AND P1, PT, R2, 0x1, PT ;  /* 0x000000010200780c */ /* 0x000fce0003f25070 */
[----:B------:R-:W-:Y:S06]  /*0ec0*/  @!P0 BRA `(.L_x_5) ;  /* 0x00000000007c8947 */ /* 0x000fec0003800000 */
[----:B------:R-:W1:Y:S01]  /*0ed0*/  LDCU.64 UR4, c[0x0][0x380] ;  /* 0x00007000ff0477ac */ /* 0x000e620008000a00 */
[----:B------:R-:W-:Y:S02]  /*0ee0*/  IMAD.MOV.U32 R2, RZ, RZ, R22 ;  /* 0x000000ffff027224 */ /* 0x000fe400078e0016 */
[----:B------:R-:W-:Y:S02]  /*0ef0*/  IMAD.MOV.U32 R3, RZ, RZ, R23 ;  /* 0x000000ffff037224 */ /* 0x000fe400078e0017 */
[C---:B------:R-:W-:Y:S02]  /*0f00*/  IMAD R7, R0.reuse, UR8, RZ ;  /* 0x0000000800077c24 */ /* 0x040fe4000f8e02ff */
[----:B------:R-:W-:-:S04]  /*0f10*/  IMAD.WIDE.U32 R2, R0, UR6, R2 ;  /* 0x0000000600027c25 */ /* 0x000fc8000f8e0002 */
[----:B------:R-:W-:Y:S01]  /*0f20*/  IMAD.IADD R3, R3, 0x1, R7 ;  /* 0x0000000103037824 */ /* 0x000fe200078e0207 */
[----:B-1----:R-:W-:-:S04]  /*0f30*/  LEA R8, P0, R2, UR4, 0x3 ;  /* 0x0000000402087c11 */ /* 0x002fc8000f8018ff */
[----:B------:R-:W-:-:S05]  /*0f40*/  LEA.HI.X R9, R2, UR5, R3, 0x3, P0 ;  /* 0x0000000502097c11 */ /* 0x000fca00080f1c03 */
[----:B------:R-:W2:Y:S01]  /*0f50*/  LDG.E.64 R2, desc[UR10][R8.64] ;  /* 0x0000000a08027981 */ /* 0x000ea2000c1e1b00 */
[----:B------:R-:W-:Y:S02]  /*0f60*/  IMAD.MOV.U32 R4, RZ, RZ, R20 ;  /* 0x000000ffff047224 */ /* 0x000fe400078e0014 */
[----:B------:R-:W-:Y:S02]  /*0f70*/  IMAD.MOV.U32 R5, RZ, RZ, R21 ;  /* 0x000000ffff057224 */ /* 0x000fe400078e0015 */
        /* <DEDUP_REMOVED lines=16> */
[----:B-1----:R-:W3:Y:S01]  /*1080*/  LDG.E.64 R2, desc[UR10][R12.64+0x8] ;  /* 0x0000080a0c027981 */ /* 0x002ee2000c1e1b00 */
[----:B------:R-:W-:Y:S01]  /*1090*/  VIADD R0, R0, 0x2 ;  /* 0x0000000200007836 */ /* 0x000fe20000000000 */
[----:B---3--:R-:W-:-:S07]  /*10a0*/  DADD R2, -RZ, -R2 ;  /* 0x00000000ff027229 */ /* 0x008fce0000000902 */
[----:B------:R2:W-:Y:S04]  /*10b0*/  STG.E.64 desc[UR10][R14.64+0x8], R2 ;  /* 0x000008020e007986 */ /* 0x0005e8000c101b0a */
.L_x_5:
[----:B------:R-:W-:Y:S05]  /*10c0*/  @P1 EXIT ;  /* 0x000000000000194d */ /* 0x000fea0003800000 */
[----:B------:R-:W3:Y:S01]  /*10d0*/  LDCU.64 UR4, c[0x0][0x380] ;  /* 0x00007000ff0477ac */ /* 0x000ee20008000a00 */
[----:B-12---:R-:W-:Y:S02]  /*10e0*/  IMAD.MOV.U32 R4, RZ, RZ, R22 ;  /* 0x000000ffff047224 */ /* 0x006fe400078e0016 */
[----:B------:R-:W-:Y:S02]  /*10f0*/  IMAD.MOV.U32 R5, RZ, RZ, R23 ;  /* 0x000000ffff057224 */ /* 0x000fe400078e0017 */
[C---:B------:R-:W-:Y:S02]  /*1100*/  IMAD R7, R0.reuse, UR8, RZ ;  /* 0x0000000800077c24 */ /* 0x040fe4000f8e02ff */
[----:B------:R-:W-:-:S04]  /*1110*/  IMAD.WIDE.U32 R4, R0, UR6, R4 ;  /* 0x0000000600047c25 */ /* 0x000fc8000f8e0004 */
[----:B------:R-:W-:Y:S01]  /*1120*/  IMAD.IADD R3, R5, 0x1, R7 ;  /* 0x0000000105037824 */ /* 0x000fe200078e0207 */
[----:B---3--:R-:W-:-:S04]  /*1130*/  LEA R2, P0, R4, UR4, 0x3 ;  /* 0x0000000404027c11 */ /* 0x008fc8000f8018ff */
[----:B------:R-:W-:-:S05]  /*1140*/  LEA.HI.X R3, R4, UR5, R3, 0x3, P0 ;  /* 0x0000000504037c11 */ /* 0x000fca00080f1c03 */
[----:B------:R-:W2:Y:S01]  /*1150*/  LDG.E.64 R4, desc[UR10][R2.64] ;  /* 0x0000000a02047981 */ /* 0x000ea2000c1e1b00 */
[----:B------:R-:W-:Y:S02]  /*1160*/  IMAD.MOV.U32 R8, RZ, RZ, R20 ;  /* 0x000000ffff087224 */ /* 0x000fe400078e0014 */
[----:B------:R-:W-:Y:S02]  /*1170*/  IMAD.MOV.U32 R9, RZ, RZ, R21 ;  /* 0x000000ffff097224 */ /* 0x000fe400078e0015 */
[----:B------:R-:W-:-:S05]  /*1180*/  IMAD.WIDE.U32 R8, R0, UR6, R8 ;  /* 0x0000000600087c25 */ /* 0x000fca000f8e0008 */
[----:B------:R-:W-:Y:S02]  /*1190*/  IADD3 R7, PT, PT, R7, R9, RZ ;  /* 0x0000000907077210 */ /* 0x000fe40007ffe0ff */
[----:B------:R-:W-:-:S04]  /*11a0*/  LEA R6, P0, R8, UR4, 0x3 ;  /* 0x0000000408067c11 */ /* 0x000fc8000f8018ff */
[----:B------:R-:W-:-:S05]  /*11b0*/  LEA.HI.X R7, R8, UR5, R7, 0x3, P0 ;  /* 0x0000000508077c11 */ /* 0x000fca00080f1c07 */
[----:B--2---:R-:W-:Y:S04]  /*11c0*/  STG.E.64 desc[UR10][R6.64], R4 ;  /* 0x0000000406007986 */ /* 0x004fe8000c101b0a */
[----:B------:R-:W2:Y:S02]  /*11d0*/  LDG.E.64 R8, desc[UR10][R2.64+0x8] ;  /* 0x0000080a02087981 */ /* 0x000ea4000c1e1b00 */
[----:B--2---:R-:W-:-:S07]  /*11e0*/  DADD R8, -RZ, -R8 ;  /* 0x00000000ff087229 */ /* 0x004fce0000000908 */
[----:B------:R-:W-:Y:S01]  /*11f0*/  STG.E.64 desc[UR10][R6.64+0x8], R8 ;  /* 0x0000080806007986 */ /* 0x000fe2000c101b0a */
[----:B------:R-:W-:Y:S05]  /*1200*/  EXIT ;  /* 0x000000000000794d */ /* 0x000fea0003800000 */
.L_x_1:
[----:B------:R-:W0:Y:S01]  /*1210*/  LDCU UR5, c[0x0][0x390] ;  /* 0x00007200ff0577ac */ /* 0x000e220008000800 */
[----:B------:R-:W-:Y:S01]  /*1220*/  UMOV UR4, URZ ;  /* 0x000000ff00047c82 */ /* 0x000fe20008000000 */
[----:B0-----:R-:W-:-:S09]  /*1230*/  UISETP.GE.U32.AND UP0, UPT, UR5, 0x8, UPT ;  /* 0x000000080500788c */ /* 0x001fd2000bf06070 */
[----:B------:R-:W-:Y:S05]  /*1240*/  BRA.U !UP0, `(.L_x_6) ;  /* 0x0000000908047547 */ /* 0x000fea000b800000 */
[C---:B------:R-:W-:Y:S01]  /*1250*/  SHF.L.U64.HI R17, R2.reuse, 0x4, R17 ;  /* 0x0000000402117819 */ /* 0x040fe20000010211 */
[----:B------:R-:W-:Y:S01]  /*1260*/  IMAD.SHL.U32 R16, R2, 0x10, RZ ;  /* 0x0000001002107824 */ /* 0x000fe200078e00ff */
[----:B------:R-:W0:Y:S01]  /*1270*/  LDC R13, c[0x0][0x384] ;  /* 0x0000e100ff0d7b82 */ /* 0x000e220000000800 */
[----:B------:R-:W-:Y:S01]  /*1280*/  IMAD R49, R45, 0x60, RZ ;  /* 0x000000602d317824 */ /* 0x000fe200078e02ff */
[----:B------:R-:W-:Y:S01]  /*1290*/  SHF.L.U64.HI R19, R6, 0x4, R9 ;  /* 0x0000000406137819 */ /* 0x000fe20000010209 */
[C---:B------:R-:W-:Y:S01]  /*12a0*/  IMAD.WIDE.U32 R14, R24.reuse, 0x60, R16 ;  /* 0x00000060180e7825 */ /* 0x040fe200078e0010 */
[C-C-:B------:R-:W-:Y:S01]  /*12b0*/  SHF.L.U64.HI R27, R24.reuse, 0x6, R45.reuse ;  /* 0x00000006181b7819 */ /* 0x140fe2000001022d */
[----:B------:R-:W-:Y:S01]  /*12c0*/  ULOP3.LUT UR4, UR5, 0x7ffffff8, URZ, 0xc0, !UPT ;  /* 0x7ffffff805047892 */ /* 0x000fe2000f8ec0ff */
[----:B------:R-:W-:Y:S01]  /*12d0*/  SHF.L.U64.HI R12, R24, 0x7, R45 ;  /* 0x00000007180c7819 */ /* 0x000fe2000001022d */
[----:B------:R-:W-:Y:S01]  /*12e0*/  IMAD.IADD R40, R49, 0x1, R15 ;  /* 0x0000000131287824 */ /* 0x000fe200078e020f */
[----:B------:R-:W-:Y:S01]  /*12f0*/  LOP3.LUT R14, R14, 0x8, RZ, 0xfc, !PT ;  /* 0x000000080e0e7812 */ /* 0x000fe200078efcff */
[----:B------:R-:W1:Y:S01]  /*1300*/  LDC R15, c[0x0][0x380] ;  /* 0x0000e000ff0f7b82 */ /* 0x000e620000000800 */
[----:B------:R-:W-:Y:S01]  /*1310*/  IMAD.SHL.U32 R18, R6, 0x10, RZ ;  /* 0x0000001006127824 */ /* 0x000fe200078e00ff */
[----:B------:R-:W-:Y:S01]  /*1320*/  UIADD3 UR5, UPT, UPT, -UR4, URZ, URZ ;  /* 0x000000ff04057290 */ /* 0x000fe2000fffe1ff */
[----:B------:R-:W-:-:S02]  /*1330*/  IMAD R47, R45, 0x30, RZ ;  /* 0x000000302d2f7824 */ /* 0x000fc400078e02ff */
[C---:B------:R-:W-:Y:S01]  /*1340*/  IMAD.WIDE.U32 R4, R24.reuse, 0x30, R16 ;  /* 0x0000003018047825 */ /* 0x040fe200078e0010 */
[----:B------:R-:W-:-:S03]  /*1350*/  LEA R9, P5, R24, R18, 0x4 ;  /* 0x0000001218097211 */ /* 0x000fc600078a20ff */
[----:B------:R-:W-:Y:S01]  /*1360*/  IMAD.SHL.U32 R7, R24, 0x40, RZ ;  /* 0x0000004018077824 */ /* 0x000fe200078e00ff */
[----:B------:R-:W-:Y:S01]  /*1370*/  LOP3.LUT R44, R4, 0x8, RZ, 0xfc, !PT ;  /* 0x00000008042c7812 */ /* 0x000fe200078efcff */
[----:B------:R-:W-:Y:S02]  /*1380*/  IMAD.IADD R42, R5, 0x1, R47 ;  /* 0x00000001052a7824 */ /* 0x000fe400078e022f */
[----:B------:R-:W-:Y:S01]  /*1390*/  IMAD R43, R45, 0x50, RZ ;  /* 0x000000502d2b7824 */ /* 0x000fe200078e02ff */
[----:B------:R-:W-:Y:S01]  /*13a0*/  IADD3 R11, P2, PT, R7, R18, RZ ;  /* 0x00000012070b7210 */ /* 0x000fe20007f5e0ff */
[----:B------:R-:W-:Y:S01]  /*13b0*/  IMAD.WIDE.U32 R2, R24, 0x50, R16 ;  /* 0x0000005018027825 */ /* 0x000fe200078e0010 */
[----:B------:R-:W-:-:S03]  /*13c0*/  IADD3 R8, P3, PT, R16, R7, RZ ;  /* 0x0000000710087210 */ /* 0x000fc60007f7e0ff */
[----:B------:R-:W-:Y:S01]  /*13d0*/  IMAD.SHL.U32 R5, R24, 0x20, RZ ;  /* 0x0000002018057824 */ /* 0x000fe200078e00ff */
[----:B------:R-:W-:Y:S01]  /*13e0*/  LOP3.LUT R48, R2, 0x8, RZ, 0xfc, !PT ;  /* 0x0000000802307812 */ /* 0x000fe200078efcff */
[----:B------:R-:W-:Y:S01]  /*13f0*/  IMAD.IADD R46, R3, 0x1, R43 ;  /* 0x00000001032e7824 */ /* 0x000fe200078e022b */
[C---:B------:R-:W-:Y:S01]  /*1400*/  SHF.L.U64.HI R3, R24.reuse, 0x5, R45 ;  /* 0x0000000518037819 */ /* 0x040fe2000001022d */
[----:B------:R-:W-:Y:S01]  /*1410*/  IMAD.X R7, R27, 0x1, R19, P2 ;  /* 0x000000011b077824 */ /* 0x000fe200010e0613 */
[----:B------:R-:W-:Y:S01]  /*1420*/  IADD3 R10, P0, PT, R5, R18, RZ ;  /* 0x00000012050a7210 */ /* 0x000fe20007f1e0ff */
[----:B------:R-:W-:Y:S01]  /*1430*/  IMAD.X R6, R17, 0x1, R27, P3 ;  /* 0x0000000111067824 */ /* 0x000fe200018e061b */
[-C--:B------:R-:W-:Y:S01]  /*1440*/  IADD3 R5, P1, PT, R5, R16.reuse, RZ ;  /* 0x0000001005057210 */ /* 0x080fe20007f3e0ff */
[----:B------:R-:W-:Y:S01]  /*1450*/  IMAD R41, R45, 0x70, RZ ;  /* 0x000000702d297824 */ /* 0x000fe200078e02ff */
[C---:B------:R-:W-:Y:S01]  /*1460*/  LEA R2, P4, R24.reuse, R16, 0x4 ;  /* 0x0000001018027211 */ /* 0x040fe200078820ff */
[----:B------:R-:W-:Y:S01]  /*1470*/  IMAD.WIDE.U32 R50, R24, 0x70, R16 ;  /* 0x0000007018327825 */ /* 0x000fe200078e0010 */
[----:B------:R-:W-:-:S02]  /*1480*/  LOP3.LUT R8, R8, 0x8, RZ, 0xfc, !PT ;  /* 0x0000000808087812 */ /* 0x000fc400078efcff */
[C---:B------:R-:W-:Y:S01]  /*1490*/  LEA.HI.X R0, R24.reuse, R17, R45, 0x4, P4 ;  /* 0x0000001118007211 */ /* 0x040fe200020f242d */
[--C-:B------:R-:W-:Y:S01]  /*14a0*/  IMAD.WIDE.U32 R26, R24, 0x50, R18.reuse ;  /* 0x00000050181a7825 */ /* 0x100fe200078e0012 */
[----:B------:R-:W-:Y:S02]  /*14b0*/  LOP3.LUT R50, R50, 0x8, RZ, 0xfc, !PT ;  /* 0x0000000832327812 */ /* 0x000fe400078efcff */
[----:B------:R-:W-:Y:S01]  /*14c0*/  LOP3.LUT R5, R5, 0x8, RZ, 0xfc, !PT ;  /* 0x0000000805057812 */ /* 0x000fe200078efcff */
[----:B------:R-:W-:Y:S01]  /*14d0*/  IMAD.WIDE.U32 R28, R24, 0x30, R18 ;  /* 0x00000030181c7825 */ /* 0x000fe200078e0012 */
[----:B------:R-:W-:Y:S02]  /*14e0*/  LOP3.LUT R2, R2, 0x8, RZ, 0xfc, !PT ;  /* 0x0000000802027812 */ /* 0x000fe400078efcff */
[C---:B------:R-:W-:Y:S01]  /*14f0*/  LEA.HI.X R45, R24.reuse, R19, R45, 0x4, P5 ;  /* 0x00000013182d7211 */ /* 0x040fe200028f242d */
[----:B------:R-:W-:Y:S01]  /*1500*/  IMAD.WIDE.U32 R30, R24, 0x60, R18 ;  /* 0x00000060181e7825 */ /* 0x000fe200078e0012 */
[----:B------:R-:W-:-:S03]  /*1510*/  IADD3 R43, PT, PT, R43, R27, RZ ;  /* 0x0000001b2b2b7210 */ /* 0x000fc60007ffe0ff */
[----:B------:R-:W-:-:S04]  /*1520*/  IMAD.WIDE.U32 R32, R24, 0x70, R18 ;  /* 0x0000007018207825 */ /* 0x000fc800078e0012 */
[----:B------:R-:W-:Y:S02]  /*1530*/  IMAD.IADD R52, R51, 0x1, R41 ;  /* 0x0000000133347824 */ /* 0x000fe400078e0229 */
[C---:B------:R-:W-:Y:S02]  /*1540*/  IMAD.X R4, R3.reuse, 0x1, R19, P0 ;  /* 0x0000000103047824 */ /* 0x040fe400000e0613 */
[----:B------:R-:W-:Y:S02]  /*1550*/  IMAD.X R3, R3, 0x1, R17, P1 ;  /* 0x0000000103037824 */ /* 0x000fe400008e0611 */
[----:B------:R-:W-:Y:S02]  /*1560*/  IMAD.IADD R47, R47, 0x1, R29 ;  /* 0x000000012f2f7824 */ /* 0x000fe400078e021d */
[----:B------:R-:W-:Y:S02]  /*1570*/  IMAD.IADD R49, R31, 0x1, R49 ;  /* 0x000000011f317824 */ /* 0x000fe400078e0231 */
[----:B01----:R-:W-:-:S07]  /*1580*/  IMAD.IADD R41, R41, 0x1, R33 ;  /* 0x0000000129297824 */ /* 0x003fce00078e0221 */
.L_x_7:
[----:B0-----:R-:W-:-:S05]  /*1590*/  IADD3 R38, P0, PT, R15, R18, RZ ;  /* 0x000000120f267210 */ /* 0x001fca0007f1e0ff */
[----:B------:R-:W-:-:S05]  /*15a0*/  IMAD.X R39, R13, 0x1, R19, P0 ;  /* 0x000000010d277824 */ /* 0x000fca00000e0613 */
[----:B------:R-:W2:Y:S01]  /*15b0*/  LDG.E.64 R34, desc[UR10][R38.64] ;  /* 0x0000000a26227981 */ /* 0x000ea2000c1e1b00 */
[----:B------:R-:W-:-:S05]  /*15c0*/  IADD3 R36, P0, PT, R15, R16, RZ ;  /* 0x000000100f247210 */ /* 0x000fca0007f1e0ff */
[----:B------:R-:W-:Y:S01]  /*15d0*/  IMAD.X R37, R13, 0x1, R17, P0 ;  /* 0x000000010d257824 */ /* 0x000fe200000e0611 */
[----:B--2---:R-:W-:-:S07]  /*15e0*/  DADD R34, -RZ, -R34 ;  /* 0x00000000ff227229 */ /* 0x004fce0000000922 */
[----:B------:R0:W-:Y:S04]  /*15f0*/  STG.E.64 desc[UR10][R36.64], R34 ;  /* 0x0000002224007986 */ /* 0x0001e8000c101b0a */
[----:B0-----:R0:W2:Y:S02]  /*1600*/  LDG.E.64 R34, desc[UR10][R38.64+0x8] ;  /* 0x0000080a26227981 */ /* 0x0010a4000c1e1b00 */
[----:B0-----:R-:W-:-:S05]  /*1610*/  IADD3 R38, P0, PT, R15, R9, RZ ;  /* 0x000000090f267210 */ /* 0x001fca0007f1e0ff */
[----:B------:R-:W-:Y:S01]  /*1620*/  IMAD.X R39, R13, 0x1, R45, P0 ;  /* 0x000000010d277824 */ /* 0x000fe200000e062d */
[----:B--2---:R0:W-:Y:S04]  /*1630*/  STG.E.64 desc[UR10][R36.64+0x8], R34 ;  /* 0x0000082224007986 */ /* 0x0041e8000c101b0a */
[----:B0-----:R-:W2:Y:S01]  /*1640*/  LDG.E.64 R36, desc[UR10][R38.64] ;  /* 0x0000000a26247981 */ /* 0x001ea2000c1e1b00 */
[----:B------:R-:W-:-:S05]  /*1650*/  IADD3 R34, P0, PT, R15, R2, RZ ;  /* 0x000000020f227210 */ /* 0x000fca0007f1e0ff */
[----:B------:R-:W-:Y:S01]  /*1660*/  IMAD.X R35, R13, 0x1, R0, P0 ;  /* 0x000000010d237824 */ /* 0x000fe200000e0600 */
[----:B--2---:R-:W-:-:S07]  /*1670*/  DADD R36, -RZ, -R36 ;  /* 0x00000000ff247229 */ /* 0x004fce0000000924 */
[----:B------:R0:W-:Y:S04]  /*1680*/  STG.E.64 desc[UR10][R34.64+-0x8], R36 ;  /* 0xfffff82422007986 */ /* 0x0001e8000c101b0a */
[----:B------:R-:W2:Y:S01]  /*1690*/  LDG.E.64 R38, desc[UR10][R38.64+0x8] ;  /* 0x0000080a26267981 */ /* 0x000ea2000c1e1b00 */
        /* <DEDUP_REMOVED lines=22> */
[----:B------:R-:W-:-:S04]  /*1800*/  IADD3 R34, P0, PT, R15, R8, RZ ;  /* 0x000000080f227210 */ /* 0x000fc80007f1e0ff */
[----:B------:R-:W-:Y:S01]  /*1810*/  IADD3.X R35, PT, PT, R13, R6, RZ, P0, !PT ;  /* 0x000000060d237210 */ /* 0x000fe200007fe4ff */
        /* <DEDUP_REMOVED lines=30> */
[----:B------:R-:W-:Y:S01]  /*1a00*/  UIADD3 UR5, UPT, UPT, UR5, 0x8, URZ ;  /* 0x0000000805057890 */ /* 0x000fe2000fffe0ff */
[----:B------:R-:W-:-:S03]  /*1a10*/  LEA R15, P0, R24, R15, 0x7 ;  /* 0x0000000f180f7211 */ /* 0x000fc600078038ff */
[----:B------:R-:W-:Y:S02]  /*1a20*/  UISETP.NE.AND UP0, UPT, UR5, URZ, UPT ;  /* 0x000000ff0500728c */ /* 0x000fe4000bf05270 */
[----:B------:R-:W-:Y:S01]  /*1a30*/  IMAD.X R13, R13, 0x1, R12, P0 ;  /* 0x000000010d0d7824 */ /* 0x000fe200000e060c */
[----:B--2---:R0:W-:Y:S06]  /*1a40*/  STG.E.64 desc[UR10][R34.64], R36 ;  /* 0x0000002422007986 */ /* 0x0041ec000c101b0a */
[----:B------:R-:W-:Y:S05]  /*1a50*/  BRA.U UP0, `(.L_x_7) ;  /* 0xfffffff900cc7547 */ /* 0x000fea000b83ffff */
.L_x_6:
[----:B------:R-:W1:Y:S02]  /*1a60*/  LDC R2, c[0x0][0x390] ;  /* 0x0000e400ff027b82 */ /* 0x000e640000000800 */
[----:B-1----:R-:W-:-:S04]  /*1a70*/  LOP3.LUT R3, R2, 0x7, RZ, 0xc0, !PT ;  /* 0x0000000702037812 */ /* 0x002fc800078ec0ff */
[----:B------:R-:W-:-:S13]  /*1a80*/  ISETP.NE.AND P0, PT, R3, RZ, PT ;  /* 0x000000ff0300720c */ /* 0x000fda0003f05270 */
[----:B------:R-:W-:Y:S05]  /*1a90*/  @!P0 EXIT ;  /* 0x000000000000894d */ /* 0x000fea0003800000 */
[----:B------:R-:W1:Y:S01]  /*1aa0*/  LDC.64 R6, c[0x0][0x388] ;  /* 0x0000e200ff067b82 */ /* 0x000e620000000a00 */
[----:B------:R-:W-:Y:S02]  /*1ab0*/  ISETP.GE.U32.AND P1, PT, R3, 0x4, PT ;  /* 0x000000040300780c */ /* 0x000fe40003f26070 */
[----:B------:R-:W-:-:S04]  /*1ac0*/  LOP3.LUT R28, R2, 0x3, RZ, 0xc0, !PT ;  /* 0x00000003021c7812 */ /* 0x000fc800078ec0ff */
[----:B------:R-:W-:Y:S01]  /*1ad0*/  ISETP.NE.AND P0, PT, R28, RZ, PT ;  /* 0x000000ff1c00720c */ /* 0x000fe20003f05270 */
[-C--:B-1----:R-:W-:Y:S02]  /*1ae0*/  IMAD R0, R7, R6.reuse, RZ ;  /* 0x0000000607007224 */ /* 0x082fe400078e02ff */
[----:B------:R-:W-:-:S04]  /*1af0*/  IMAD.WIDE.U32 R4, R6, R6, RZ ;  /* 0x0000000606047225 */ /* 0x000fc800078e00ff */
[----:B------:R-:W-:Y:S02]  /*1b00*/  IMAD R7, R6, R7, R0 ;  /* 0x0000000706077224 */ /* 0x000fe400078e0200 */
[----:B------:R-:W-:Y:S02]  /*1b10*/  IMAD.SHL.U32 R0, R4, 0x2, RZ ;  /* 0x0000000204007824 */ /* 0x000fe400078e00ff */
[----:B------:R-:W-:-:S05]  /*1b20*/  IMAD.IADD R3, R5, 0x1, R7 ;  /* 0x0000000105037824 */ /* 0x000fca00078e0207 */
[----:B------:R-:W-:Y:S01]  /*1b30*/  SHF.L.U64.HI R3, R4, 0x1, R3 ;  /* 0x0000000104037819 */ /* 0x000fe20000010203 */
[----:B------:R-:W-:Y:S06]  /*1b40*/  @!P1 BRA `(.L_x_8) ;  /* 0x0000000000c49947 */ /* 0x000fec0003800000 */
[----:B------:R-:W1:Y:S01]  /*1b50*/  LDCU.64 UR6, c[0x0][0x380] ;  /* 0x00007000ff0677ac */ /* 0x000e620008000a00 */
[----:B------:R-:W-:Y:S02]  /*1b60*/  IMAD.MOV.U32 R4, RZ, RZ, R22 ;  /* 0x000000ffff047224 */ /* 0x000fe400078e0016 */
[----:B------:R-:W-:Y:S02]  /*1b70*/  IMAD.MOV.U32 R5, RZ, RZ, R23 ;  /* 0x000000ffff057224 */ /* 0x000fe400078e0017 */
[----:B------:R-:W-:Y:S02]  /*1b80*/  IMAD R11, R3, UR4, RZ ;  /* 0x00000004030b7c24 */ /* 0x000fe4000f8e02ff */
[----:B------:R-:W-:-:S04]  /*1b90*/  IMAD.WIDE.U32 R4, R0, UR4, R4 ;  /* 0x0000000400047c25 */ /* 0x000fc8000f8e0004 */
[----:B------:R-:W-:Y:S01]  /*1ba0*/  IMAD.IADD R5, R5, 0x1, R11 ;  /* 0x0000000105057824 */ /* 0x000fe200078e020b */
[----:B-1----:R-:W-:-:S04]  /*1bb0*/  LEA R8, P1, R4, UR6, 0x3 ;  /* 0x0000000604087c11 */ /* 0x002fc8000f8218ff */
[----:B------:R-:W-:-:S05]  /*1bc0*/  LEA.HI.X R9, R4, UR7, R5, 0x3, P1 ;  /* 0x0000000704097c11 */ /* 0x000fca00088f1c05 */
[----:B------:R-:W2:Y:S01]  /*1bd0*/  LDG.E.64 R4, desc[UR10][R8.64] ;  /* 0x0000000a08047981 */ /* 0x000ea2000c1e1b00 */
[----:B------:R-:W-:Y:S01]  /*1be0*/  MOV R6, R20 ;  /* 0x0000001400067202 */ /* 0x000fe20000000f00 */
[----:B------:R-:W-:-:S04]  /*1bf0*/  IMAD.MOV.U32 R7, RZ, RZ, R21 ;  /* 0x000000ffff077224 */ /* 0x000fc800078e0015 */
[----:B------:R-:W-:-:S04]  /*1c00*/  IMAD.WIDE.U32 R6, R0, UR4, R6 ;  /* 0x0000000400067c25 */ /* 0x000fc8000f8e0006 */
[----:B------:R-:W-:Y:S01]  /*1c10*/  IMAD.IADD R7, R11, 0x1, R7 ;  /* 0x000000010b077824 */ /* 0x000fe200078e0207 */
[----:B------:R-:W-:-:S04]  /*1c20*/  LEA R10, P1, R6, UR6, 0x3 ;  /* 0x00000006060a7c11 */ /* 0x000fc8000f8218ff */
[----:B------:R-:W-:Y:S01]  /*1c30*/  LEA.HI.X R11, R6, UR7, R7, 0x3, P1 ;  /* 0x00000007060b7c11 */ /* 0x000fe200088f1c07 */
[----:B--2---:R-:W-:-:S07]  /*1c40*/  DADD R16, -RZ, -R4 ;  /* 0x00000000ff107229 */ /* 0x004fce0000000904 */
[----:B------:R1:W-:Y:S04]  /*1c50*/  STG.E.64 desc[UR10][R10.64], R16 ;  /* 0x000000100a007986 */ /* 0x0003e8000c101b0a */
[----:B------:R-:W2:Y:S01]  /*1c60*/  LDG.E.64 R4, desc[UR10][R8.64+0x8] ;  /* 0x0000080a08047981 */ /* 0x000ea2000c1e1b00 */
[C---:B------:R-:W-:Y:S01]  /*1c70*/  IMAD.SHL.U32 R31, R0.reuse, 0x8, RZ ;  /* 0x00000008001f7824 */ /* 0x040fe200078e00ff */
[----:B------:R-:W-:-:S04]  /*1c80*/  SHF.L.U64.HI R29, R0, 0x3, R3 ;  /* 0x00000003001d7819 */ /* 0x000fc80000010203 */
[----:B------:R-:W-:-:S05]  /*1c90*/  IADD3 R12, P1, PT, R8, R31, RZ ;  /* 0x0000001f080c7210 */ /* 0x000fca0007f3e0ff */
[----:B------:R-:W-:Y:S01]  /*1ca0*/  IMAD.X R13, R9, 0x1, R29, P1 ;  /* 0x00000001090d7824 */ /* 0x000fe200008e061d */
[----:B--2---:R2:W-:Y:S04]  /*1cb0*/  STG.E.64 desc[UR10][R10.64+0x8], R4 ;  /* 0x000008040a007986 */ /* 0x0045e8000c101b0a */
[----:B------:R-:W3:Y:S01]  /*1cc0*/  LDG.E.64 R6, desc[UR10][R12.64] ;  /* 0x0000000a0c067981 */ /* 0x000ee2000c1e1b00 */
[----:B------:R-:W-:-:S05]  /*1cd0*/  IADD3 R14, P1, PT, R10, R31, RZ ;  /* 0x0000001f0a0e7210 */ /* 0x000fca0007f3e0ff */
[----:B------:R-:W-:Y:S01]  /*1ce0*/  IMAD.X R15, R11, 0x1, R29, P1 ;  /* 0x000000010b0f7824 */ /* 0x000fe200008e061d */
[----:B---3--:R-:W-:-:S07]  /*1cf0*/  DADD R24, -RZ, -R6 ;  /* 0x00000000ff187229 */ /* 0x008fce0000000906 */
[----:B------:R-:W-:Y:S04]  /*1d00*/  STG.E.64 desc[UR10][R14.64], R24 ;  /* 0x000000180e007986 */ /* 0x000fe8000c101b0a */
[----:B------:R-:W3:Y:S01]  /*1d10*/  LDG.E.64 R6, desc[UR10][R12.64+0x8] ;  /* 0x0000080a0c067981 */ /* 0x000ee2000c1e1b00 */
[----:B-1----:R-:W-:-:S05]  /*1d20*/  IADD3 R16, P1, PT, R12, R31, RZ ;  /* 0x0000001f0c107210 */ /* 0x002fca0007f3e0ff */
[----:B------:R-:W-:Y:S01]  /*1d30*/  IMAD.X R17, R13, 0x1, R29, P1 ;  /* 0x000000010d117824 */ /* 0x000fe200008e061d */
[----:B---3--:R1:W-:Y:S04]  /*1d40*/  STG.E.64 desc[UR10][R14.64+0x8], R6 ;  /* 0x000008060e007986 */ /* 0x0083e8000c101b0a */
[----:B------:R-:W3:Y:S01]  /*1d50*/  LDG.E.64 R8, desc[UR10][R16.64] ;  /* 0x0000000a10087981 */ /* 0x000ee2000c1e1b00 */
[----:B------:R-:W-:-:S05]  /*1d60*/  IADD3 R18, P1, PT, R14, R31, RZ ;  /* 0x0000001f0e127210 */ /* 0x000fca0007f3e0ff */
[----:B------:R-:W-:Y:S01]  /*1d70*/  IMAD.X R19, R15, 0x1, R29, P1 ;  /* 0x000000010f137824 */ /* 0x000fe200008e061d */
[----:B---3--:R-:W-:-:S07]  /*1d80*/  DADD R26, -RZ, -R8 ;  /* 0x00000000ff1a7229 */ /* 0x008fce0000000908 */
[----:B------:R3:W-:Y:S04]  /*1d90*/  STG.E.64 desc[UR10][R18.64], R26 ;  /* 0x0000001a12007986 */ /* 0x0007e8000c101b0a */
[----:B--2---:R-:W2:Y:S01]  /*1da0*/  LDG.E.64 R4, desc[UR10][R16.64+0x8] ;  /* 0x0000080a10047981 */ /* 0x004ea2000c1e1b00 */
[----:B------:R-:W-:-:S05]  /*1db0*/  IADD3 R8, P1, PT, R16, R31, RZ ;  /* 0x0000001f10087210 */ /* 0x000fca0007f3e0ff */
[----:B------:R-:W-:Y:S01]  /*1dc0*/  IMAD.X R9, R17, 0x1, R29, P1 ;  /* 0x0000000111097824 */ /* 0x000fe200008e061d */
[----:B--2---:R3:W-:Y:S04]  /*1dd0*/  STG.E.64 desc[UR10][R18.64+0x8], R4 ;  /* 0x0000080412007986 */ /* 0x0047e8000c101b0a */
[----:B------:R-:W2:Y:S01]  /*1de0*/  LDG.E.64 R10, desc[UR10][R8.64] ;  /* 0x0000000a080a7981 */ /* 0x000ea2000c1e1b00 */
[----:B-1----:R-:W-:-:S05]  /*1df0*/  IADD3 R6, P1, PT, R18, R31, RZ ;  /* 0x0000001f12067210 */ /* 0x002fca0007f3e0ff */
[----:B------:R-:W-:Y:S01]  /*1e00*/  IMAD.X R7, R19, 0x1, R29, P1 ;  /* 0x0000000113077824 */ /* 0x000fe200008e061d */
[----:B--2---:R-:W-:-:S07]  /*1e10*/  DADD R12, -RZ, -R10 ;  /* 0x00000000ff0c7229 */ /* 0x004fce000000090a */
[----:B------:R3:W-:Y:S04]  /*1e20*/  STG.E.64 desc[UR10][R6.64], R12 ;  /* 0x0000000c06007986 */ /* 0x0007e8000c101b0a */
[----:B------:R-:W2:Y:S01]  /*1e30*/  LDG.E.64 R10, desc[UR10][R8.64+0x8] ;  /* 0x0000080a080a7981 */ /* 0x000ea2000c1e1b00 */
[----:B------:R-:W-:-:S03]  /*1e40*/  UIADD3 UR4, UPT, UPT, UR4, 0x4, URZ ;  /* 0x0000000404047890 */ /* 0x000fc6000fffe0ff */
[----:B--2---:R3:W-:Y:S09]  /*1e50*/  STG.E.64 desc[UR10][R6.64+0x8], R10 ;  /* 0x0000080a06007986 */ /* 0x0047f2000c101b0a */
.L_x_8:
[----:B------:R-:W-:Y:S05]  /*1e60*/  @!P0 EXIT ;  /* 0x000000000000894d */ /* 0x000fea0003800000 */
[----:B------:R-:W-:Y:S02]  /*1e70*/  ISETP.NE.AND P0, PT, R28, 0x1, PT ;  /* 0x000000011c00780c */ /* 0x000fe40003f05270 */
[----:B------:R-:W-:-:S04]  /*1e80*/  LOP3.LUT R2, R2, 0x1, RZ, 0xc0, !PT ;  /* 0x0000000102027812 */ /* 0x000fc800078ec0ff */
[----:B------:R-:W-:-:S07]  /*1e90*/  ISETP.NE.U32.AND P1, PT, R2, 0x1, PT ;  /* 0x000000010200780c */ /* 0x000fce0003f25070 */
[----:B------:R-:W-:Y:S06]  /*1ea0*/  @!P0 BRA `(.L_x_9) ;  /* 0x00000000007c8947 */ /* 0x000fec0003800000 */
[----:B------:R-:W1:Y:S01]  /*1eb0*/  LDCU.64 UR6, c[0x0][0x380] ;  /* 0x00007000ff0677ac */ /* 0x000e620008000a00 */
[----:B---3--:R-:W-:Y:S02]  /*1ec0*/  IMAD.MOV.U32 R4, RZ, RZ, R22 ;  /* 0x000000ffff047224 */ /* 0x008fe400078e0016 */
        /* <DEDUP_REMOVED lines=21> */
[----:B------:R-:W2:Y:S01]  /*2020*/  LDG.E.64 R6, desc[UR10][R16.64] ;  /* 0x0000000a10067981 */ /* 0x000ea2000c1e1b00 */
[----:B------:R-:W-:-:S05]  /*2030*/  IADD3 R18, P0, PT, R14, R11, RZ ;  /* 0x0000000b0e127210 */ /* 0x000fca0007f1e0ff */
[----:B------:R-:W-:Y:S01]  /*2040*/  IMAD.X R19, R15, 0x1, R19, P0 ;  /* 0x000000010f137824 */ /* 0x000fe200000e0613 */
[----:B--2---:R-:W-:-:S07]  /*2050*/  DADD R10, -RZ, -R6 ;  /* 0x00000000ff0a7229 */ /* 0x004fce0000000906 */
[----:B------:R1:W-:Y:S04]  /*2060*/  STG.E.64 desc[UR10][R18.64], R10 ;  /* 0x0000000a12007986 */ /* 0x0003e8000c101b0a */
[----:B------:R-:W2:Y:S01]  /*2070*/  LDG.E.64 R6, desc[UR10][R16.64+0x8] ;  /* 0x0000080a10067981 */ /* 0x000ea2000c1e1b00 */
[----:B------:R-:W-:-:S03]  /*2080*/  UIADD3 UR4, UPT, UPT, UR4, 0x2, URZ ;  /* 0x0000000204047890 */ /* 0x000fc6000fffe0ff */
[----:B--2---:R1:W-:Y:S09]  /*2090*/  STG.E.64 desc[UR10][R18.64+0x8], R6 ;  /* 0x0000080612007986 */ /* 0x0043f2000c101b0a */
.L_x_9:
[----:B------:R-:W-:Y:S05]  /*20a0*/  @P1 EXIT ;  /* 0x000000000000194d */ /* 0x000fea0003800000 */
[----:B------:R-:W2:Y:S01]  /*20b0*/  LDCU.64 UR6, c[0x0][0x380] ;  /* 0x00007000ff0677ac */ /* 0x000ea20008000a00 */
[----:B-1-3--:R-:W-:Y:S02]  /*20c0*/  IMAD.MOV.U32 R4, RZ, RZ, R22 ;  /* 0x000000ffff047224 */ /* 0x00afe400078e0016 */
[----:B------:R-:W-:Y:S02]  /*20d0*/  IMAD.MOV.U32 R5, RZ, RZ, R23 ;  /* 0x000000ffff057224 */ /* 0x000fe400078e0017 */
[----:B------:R-:W-:Y:S02]  /*20e0*/  IMAD R7, R3, UR4, RZ ;  /* 0x0000000403077c24 */ /* 0x000fe4000f8e02ff */
[----:B------:R-:W-:-:S04]  /*20f0*/  IMAD.WIDE.U32 R4, R0, UR4, R4 ;  /* 0x0000000400047c25 */ /* 0x000fc8000f8e0004 */
[----:B------:R-:W-:Y:S01]  /*2100*/  IMAD.IADD R3, R5, 0x1, R7 ;  /* 0x0000000105037824 */ /* 0x000fe200078e0207 */
[----:B--2---:R-:W-:-:S04]  /*2110*/  LEA R2, P0, R4, UR6, 0x3 ;  /* 0x0000000604027c11 */ /* 0x004fc8000f8018ff */
[----:B------:R-:W-:-:S05]  /*2120*/  LEA.HI.X R3, R4, UR7, R3, 0x3, P0 ;  /* 0x0000000704037c11 */ /* 0x000fca00080f1c03 */
[----:B------:R-:W2:Y:S01]  /*2130*/  LDG.E.64 R4, desc[UR10][R2.64] ;  /* 0x0000000a02047981 */ /* 0x000ea2000c1e1b00 */
[----:B------:R-:W-:Y:S02]  /*2140*/  IMAD.MOV.U32 R8, RZ, RZ, R20 ;  /* 0x000000ffff087224 */ /* 0x000fe400078e0014 */
[----:B------:R-:W-:Y:S02]  /*2150*/  IMAD.MOV.U32 R9, RZ, RZ, R21 ;  /* 0x000000ffff097224 */ /* 0x000fe400078e0015 */
[----:B------:R-:W-:-:S04]  /*2160*/  IMAD.WIDE.U32 R8, R0, UR4, R8 ;  /* 0x0000000400087c25 */ /* 0x000fc8000f8e0008 */
[----:B------:R-:W-:Y:S01]  /*2170*/  IMAD.IADD R7, R7, 0x1, R9 ;  /* 0x0000000107077824 */ /* 0x000fe200078e0209 */
[----:B------:R-:W-:-:S04]  /*2180*/  LEA R6, P0, R8, UR6, 0x3 ;  /* 0x0000000608067c11 */ /* 0x000fc8000f8018ff */
[----:B------:R-:W-:Y:S01]  /*2190*/  LEA.HI.X R7, R8, UR7, R7, 0x3, P0 ;  /* 0x0000000708077c11 */ /* 0x000fe200080f1c07 */
[----:B--2---:R-:W-:-:S07]  /*21a0*/  DADD R10, -RZ, -R4 ;  /* 0x00000000ff0a7229 */ /* 0x004fce0000000904 */
[----:B------:R-:W-:Y:S04]  /*21b0*/  STG.E.64 desc[UR10][R6.64], R10 ;  /* 0x0000000a06007986 */ /* 0x000fe8000c101b0a */
[----:B------:R-:W2:Y:S04]  /*21c0*/  LDG.E.64 R4, desc[UR10][R2.64+0x8] ;  /* 0x0000080a02047981 */ /* 0x000ea8000c1e1b00 */
[----:B--2---:R-:W-:Y:S01]  /*21d0*/  STG.E.64 desc[UR10][R6.64+0x8], R4 ;  /* 0x0000080406007986 */ /* 0x004fe2000c101b0a */
[----:B------:R-:W-:Y:S05]  /*21e0*/  EXIT ;  /* 0x000000000000794d */ /* 0x000fea0003800000 */
.L_x_10:
        /* <DEDUP_REMOVED lines=9> */
.L_x_32:


//--------------------- .text._Z11_dfill_triuPdmii --------------------------
	.section	.text._Z11_dfill_triuPdmii,"ax",@progbits
	.align	128
.text._Z11_dfill_triuPdmii:
        .type           _Z11_dfill_triuPdmii,@function
        .size           _Z11_dfill_triuPdmii,(.L_x_33 - _Z11_dfill_triuPdmii)
        .other          _Z11_dfill_triuPdmii,@"STO_CUDA_ENTRY STV_DEFAULT"
_Z11_dfill_triuPdmii:
[----:B------:R-:W-:Y:S01]  /*0000*/  LDC R1, c[0x0][0x37c] ;  /* 0x0000df00ff017b82 */ /* 0x000fe20000000800 */
[----:B------:R-:W0:Y:S07]  /*0010*/  S2R R5, SR_TID.X ;  /* 0x0000000000057919 */ /* 0x000e2e0000002100 */
[----:B------:R-:W0:Y:S01]  /*0020*/  LDC R4, c[0x0][0x360] ;  /* 0x0000d800ff047b82 */ /* 0x000e220000000800 */
[----:B------:R-:W1:Y:S01]  /*0030*/  LDCU.64 UR20, c[0x0][0x388] ;  /* 0x00007100ff1477ac */ /* 0x000e620008000a00 */
[----:B------:R-:W2:Y:S06]  /*0040*/  S2R R13, SR_TID.Y ;  /* 0x00000000000d7919 */ /* 0x000eac0000002200 */
[----:B------:R-:W0:Y:S08]  /*0050*/  S2UR UR4, SR_CTAID.X ;  /* 0x00000000000479c3 */ /* 0x000e300000002500 */
[----:B------:R-:W2:Y:S08]  /*0060*/  S2UR UR12, SR_CTAID.Y ;  /* 0x00000000000c79c3 */ /* 0x000eb00000002600 */
[----:B------:R-:W2:Y:S01]  /*0070*/  LDC R11, c[0x0][0x364] ;  /* 0x0000d900ff0b7b82 */ /* 0x000ea20000000800 */
[----:B0-----:R-:W-:-:S05]  /*0080*/  IMAD R4, R4, UR4, R5 ;  /* 0x0000000404047c24 */ /* 0x001fca000f8e0205 */
[----:B------:R-:W-:Y:S01]  /*0090*/  SHF.R.S32.HI R0, RZ, 0x1f, R4 ;  /* 0x0000001fff007819 */ /* 0x000fe20000011404 */
[----:B--2---:R-:W-:-:S05]  /*00a0*/  IMAD R9, R11, UR12, R13 ;  /* 0x0000000c0b097c24 */ /* 0x004fca000f8e020d */
[----:B------:R-:W-:-:S04]  /*00b0*/  ISETP.GT.U32.AND P0, PT, R9, R4, PT ;  /* 0x000000040900720c */ /* 0x000fc80003f04070 */
[----:B------:R-:W-:-:S04]  /*00c0*/  ISETP.GT.U32.AND.EX P0, PT, RZ, R0, PT, P0 ;  /* 0x00000000ff00720c */ /* 0x000fc80003f04100 */
[----:B------:R-:W-:Y:S02]  /*00d0*/  SEL R2, R9, R4, P0 ;  /* 0x0000000409027207 */ /* 0x000fe40000000000 */
[----:B------:R-:W-:Y:S02]  /*00e0*/  SEL R0, R0, RZ, !P0 ;  /* 0x000000ff00007207 */ /* 0x000fe40004000000 */
[----:B-1----:R-:W-:-:S04]  /*00f0*/  ISETP.GE.U32.AND P0, PT, R2, UR20, PT ;  /* 0x0000001402007c0c */ /* 0x002fc8000bf06070 */
[----:B------:R-:W-:-:S04]  /*0100*/  ISETP.GE.U32.AND.EX P0, PT, R0, UR21, PT, P0 ;  /* 0x0000001500007c0c */ /* 0x000fc8000bf06100 */
[----:B------:R-:W-:-:S13]  /*0110*/  ISETP.GE.OR P0, PT, R9, R4, P0 ;  /* 0x000000040900720c */ /* 0x000fda0000706670 */
[----:B------:R-:W-:Y:S05]  /*0120*/  @P0 EXIT ;  /* 0x000000000000094d */ /* 0x000fea0003800000 */
[----:B------:R-:W0:Y:S02]  /*0130*/  LDCU UR5, c[0x0][0x390] ;  /* 0x00007200ff0577ac */ /* 0x000e240008000800 */
[----:B0-----:R-:W-:-:S06]  /*0140*/  UISETP.GE.AND UP0, UPT, UR5, 0x1, UPT ;  /* 0x000000010500788c */ /* 0x001fcc000bf06270 */
[----:B------:R-:W-:-:S13]  /*0150*/  PLOP3.LUT P0, PT, PT, PT, UP0, 0x80, 0x8 ;  /* 0x000000000008781c */ /* 0x000fda0003f0f008 */
[----:B------:R-:W-:Y:S05]  /*0160*/  @!P0 EXIT ;  /* 0x000000000000894d */ /* 0x000fea0003800000 */
[----:B------:R-:W0:Y:S01]  /*0170*/  LDC R0, c[0x0][0x394] ;  /* 0x0000e500ff007b82 */ /* 0x000e220000000800 */
[----:B------:R-:W-:Y:S02]  /*0180*/  UIMAD UR4, UR21, UR20, URZ ;  /* 0x00000014150472a4 */ /* 0x000fe4000f8e02ff */
[C---:B------:R-:W-:Y:S01]  /*0190*/  IMAD.WIDE.U32 R2, R4.reuse, UR20, RZ ;  /* 0x0000001404027c25 */ /* 0x040fe2000f8e00ff */
[----:B------:R-:W-:Y:S02]  /*01a0*/  UIMAD.WIDE.U32 UR8, UR20, UR20, URZ ;  /* 0x00000014140872a5 */ /* 0x000fe4000f8e00ff */
[----:B------:R-:W-:Y:S01]  /*01b0*/  UIMAD UR4, UR20, UR21, UR4 ;  /* 0x00000015140472a4 */ /* 0x000fe2000f8e0204 */
[----:B------:R-:W-:Y:S01]  /*01c0*/  IMAD.MOV.U32 R5, RZ, RZ, RZ ;  /* 0x000000ffff057224 */ /* 0x000fe200078e00ff */
[C---:B------:R-:W-:Y:S01]  /*01d0*/  IADD3 R38, P1, PT, R9.reuse, R2, RZ ;  /* 0x0000000209267210 */ /* 0x040fe20007f3e0ff */
[----:B------:R-:W-:Y:S01]  /*01e0*/  IMAD R7, R4, UR21, R3 ;  /* 0x0000001504077c24 */ /* 0x000fe2000f8e0203 */
[----:B------:R-:W1:Y:S01]  /*01f0*/  LDCU.64 UR10, c[0x0][0x358] ;  /* 0x00006b00ff0a77ac */ /* 0x000e620008000a00 */
[----:B------:R-:W-:Y:S01]  /*0200*/  IMAD.WIDE.U32 R36, R9, UR20, R4 ;  /* 0x0000001409247c25 */ /* 0x000fe2000f8e0004 */
[----:B------:R-:W-:-:S03]  /*0210*/  UIADD3 UR6, UPT, UPT, UR9, UR4, URZ ;  /* 0x0000000409067290 */ /* 0x000fc6000fffe0ff */
[----:B------:R-:W-:Y:S02]  /*0220*/  IMAD.X R39, RZ, RZ, R7, P1 ;  /* 0x000000ffff277224 */ /* 0x000fe400008e0607 */
[----:B------:R-:W-:Y:S01]  /*0230*/  IMAD R35, R9, UR21, R37 ;  /* 0x0000001509237c24 */ /* 0x000fe2000f8e0225 */
[----:B0-----:R-:W-:-:S13]  /*0240*/  ISETP.NE.AND P0, PT, R0, 0x2, PT ;  /* 0x000000020000780c */ /* 0x001fda0003f05270 */
[----:B-1----:R-:W-:Y:S05]  /*0250*/  @!P0 BRA `(.L_x_11) ;  /* 0x0000000c00d48947 */ /* 0x002fea0003800000 */
[----:B------:R-:W-:-:S13]  /*0260*/  ISETP.NE.AND P0, PT, R0, 0x1, PT ;  /* 0x000000010000780c */ /* 0x000fda0003f05270 */
[----:B------:R-:W-:Y:S05]  /*0270*/  @P0 EXIT ;  /* 0x000000000000094d */ /* 0x000fea0003800000 */
[----:B------:R-:W-:Y:S01]  /*0280*/  UISETP.GE.U32.AND UP0, UPT, UR5, 0x8, UPT ;  /* 0x000000080500788c */ /* 0x000fe2000bf06070 */
[----:B------:R-:W-:-:S08]  /*0290*/  UMOV UR4, URZ ;  /* 0x000000ff00047c82 */ /* 0x000fd00008000000 */
[----:B------:R-:W-:Y:S05]  /*02a0*/  BRA.U !UP0, `(.L_x_12) ;  /* 0x0000000908407547 */ /* 0x000fea000b800000 */
[----:B------:R-:W-:Y:S01]  /*02b0*/  IMAD.MOV.U32 R6, RZ, RZ, R2 ;  /* 0x000000ffff067224 */ /* 0x000fe200078e0002 */
[----:B------:R-:W-:Y:S01]  /*02c0*/  SHF.R.U32.HI R3, RZ, 0x1d, R9 ;  /* 0x0000001dff037819 */ /* 0x000fe20000011609 */
[----:B------:R-:W-:Y:S01]  /*02d0*/  IMAD.SHL.U32 R2, R9, 0x8, RZ ;  /* 0x0000000809027824 */ /* 0x000fe200078e00ff */
[----:B------:R-:W-:Y:S01]  /*02e0*/  UIMAD UR7, UR21, 0x18, URZ ;  /* 0x00000018150778a4 */ /* 0x000fe2000f8e02ff */
[----:B------:R-:W-:Y:S01]  /*02f0*/  IMAD.U32 R5, RZ, RZ, UR20 ;  /* 0x00000014ff057e24 */ /* 0x000fe2000f8e00ff */
[----:B------:R-:W-:Y:S02]  /*0300*/  UIMAD UR13, UR21, 0x28, URZ ;  /* 0x00000028150d78a4 */ /* 0x000fe4000f8e02ff */
[----:B------:R-:W-:Y:S01]  /*0310*/  IMAD.U32 R0, RZ, RZ, UR21 ;  /* 0x00000015ff007e24 */ /* 0x000fe2000f8e00ff */
[----:B------:R-:W-:Y:S01]  /*0320*/  UIMAD UR14, UR21, 0x30, URZ ;  /* 0x00000030150e78a4 */ /* 0x000fe2000f8e02ff */
[----:B------:R-:W-:Y:S01]  /*0330*/  IMAD.WIDE.U32 R6, R11, UR12, R6 ;  /* 0x0000000c0b067c25 */ /* 0x000fe2000f8e0006 */
[CC--:B------:R-:W-:Y:S01]  /*0340*/  LEA R33, P0, R5.reuse, R2.reuse, 0x3 ;  /* 0x0000000205217211 */ /* 0x0c0fe200078018ff */
[----:B------:R-:W-:Y:S01]  /*0350*/  UIMAD UR15, UR21, 0x38, URZ ;  /* 0x00000038150f78a4 */ /* 0x000fe2000f8e02ff */
[CC--:B------:R-:W-:Y:S01]  /*0360*/  LEA R31, P1, R5.reuse, R2.reuse, 0x4 ;  /* 0x00000002051f7211 */ /* 0x0c0fe200078220ff */
[C---:B------:R-:W-:Y:S01]  /*0370*/  IMAD.WIDE.U32 R24, R5.reuse, 0x18, R2 ;  /* 0x0000001805187825 */ /* 0x040fe200078e0002 */
[CC--:B------:R-:W-:Y:S01]  /*0380*/  LEA.HI.X R9, R5.reuse, R3.reuse, R0, 0x3, P0 ;  /* 0x0000000305097211 */ /* 0x0c0fe200000f1c00 */
[----:B------:R-:W-:Y:S01]  /*0390*/  UIMAD UR16, UR6, 0x18, URZ ;  /* 0x00000018061078a4 */ /* 0x000fe2000f8e02ff */
[C---:B------:R-:W-:Y:S01]  /*03a0*/  LEA R29, P2, R5.reuse, R2, 0x5 ;  /* 0x00000002051d7211 */ /* 0x040fe200078428ff */
[C---:B------:R-:W-:Y:S01]  /*03b0*/  IMAD.WIDE.U32 R22, R5.reuse, 0x28, R2 ;  /* 0x0000002805167825 */ /* 0x040fe200078e0002 */
[--C-:B------:R-:W-:Y:S01]  /*03c0*/  LEA.HI.X R8, R5, R3, R0.reuse, 0x4, P1 ;  /* 0x0000000305087211 */ /* 0x100fe200008f2400 */
[----:B------:R-:W-:Y:S01]  /*03d0*/  UIMAD UR17, UR6, 0x28, URZ ;  /* 0x00000028061178a4 */ /* 0x000fe2000f8e02ff */
[----:B------:R-:W-:Y:S01]  /*03e0*/  IADD3 R13, P0, PT, R6, R13, RZ ;  /* 0x0000000d060d7210 */ /* 0x000fe20007f1e0ff */
[----:B------:R-:W-:Y:S01]  /*03f0*/  IMAD R10, R9, UR20, RZ ;  /* 0x00000014090a7c24 */ /* 0x000fe2000f8e02ff */
[----:B------:R-:W-:Y:S01]  /*0400*/  LEA.HI.X R0, R5, R3, R0, 0x5, P2 ;  /* 0x0000000305007211 */ /* 0x000fe200010f2c00 */
[----:B------:R-:W-:Y:S01]  /*0410*/  IMAD R8, R8, UR20, RZ ;  /* 0x0000001408087c24 */ /* 0x000fe2000f8e02ff */
[----:B------:R-:W-:Y:S01]  /*0420*/  SHF.R.U32.HI R19, RZ, 0x1d, R4 ;  /* 0x0000001dff137819 */ /* 0x000fe20000011604 */
[----:B------:R-:W-:Y:S01]  /*0430*/  IMAD.X R6, RZ, RZ, R7, P0 ;  /* 0x000000ffff067224 */ /* 0x000fe200000e0607 */
[----:B------:R-:W-:Y:S01]  /*0440*/  UIMAD UR18, UR6, 0x30, URZ ;  /* 0x00000030061278a4 */ /* 0x000fe2000f8e02ff */
[----:B------:R-:W-:Y:S01]  /*0450*/  IMAD R49, R33, UR21, R10 ;  /* 0x0000001521317c24 */ /* 0x000fe2000f8e020a */
[----:B------:R-:W-:Y:S01]  /*0460*/  UIMAD UR19, UR6, 0x38, URZ ;  /* 0x00000038061378a4 */ /* 0x000fe2000f8e02ff */
[----:B------:R-:W-:Y:S01]  /*0470*/  IMAD R10, R0, UR20, RZ ;  /* 0x00000014000a7c24 */ /* 0x000fe2000f8e02ff */
[----:B------:R-:W-:Y:S01]  /*0480*/  IADD3 R0, PT, PT, R25, UR7, RZ ;  /* 0x0000000719007c10 */ /* 0x000fe2000fffe0ff */
[----:B------:R-:W-:Y:S01]  /*0490*/  IMAD.WIDE.U32 R20, R5, 0x30, R2 ;  /* 0x0000003005147825 */ /* 0x000fe200078e0002 */
[----:B------:R-:W-:Y:S01]  /*04a0*/  SHF.L.U64.HI R27, R13, 0x3, R6 ;  /* 0x000000030d1b7819 */ /* 0x000fe20000010206 */
[----:B------:R-:W-:-:S02]  /*04b0*/  ULOP3.LUT UR4, UR5, 0x7ffffff8, URZ, 0xc0, !UPT ;  /* 0x7ffffff805047892 */ /* 0x000fc4000f8ec0ff */
[----:B------:R-:W-:Y:S02]  /*04c0*/  IMAD.WIDE.U32 R2, R5, 0x38, R2 ;  /* 0x0000003805027825 */ /* 0x000fe400078e0002 */
[----:B------:R-:W-:Y:S02]  /*04d0*/  UIADD3 UR7, UPT, UPT, -UR4, URZ, URZ ;  /* 0x000000ff04077290 */ /* 0x000fe4000fffe1ff */
[----:B------:R-:W-:Y:S02]  /*04e0*/  IMAD R9, R31, UR21, R8 ;  /* 0x000000151f097c24 */ /* 0x000fe4000f8e0208 */
[----:B------:R-:W-:Y:S01]  /*04f0*/  VIADD R8, R23, UR13 ;  /* 0x0000000d17087c36 */ /* 0x000fe20008000000 */
[----:B------:R-:W-:Y:S01]  /*0500*/  USHF.L.U64.HI UR13, UR8, 0x6, UR6 ;  /* 0x00000006080d7899 */ /* 0x000fe20008010206 */
[----:B------:R-:W-:Y:S02]  /*0510*/  VIADD R6, R21, UR14 ;  /* 0x0000000e15067c36 */ /* 0x000fe40008000000 */
[----:B------:R-:W-:-:S02]  /*0520*/  IMAD R45, R0, UR20, RZ ;  /* 0x00000014002d7c24 */ /* 0x000fc4000f8e02ff */
[----:B------:R-:W-:Y:S02]  /*0530*/  IMAD.U32 R7, RZ, RZ, UR8 ;  /* 0x00000008ff077e24 */ /* 0x000fe4000f8e00ff */
[----:B------:R-:W-:Y:S01]  /*0540*/  IMAD.SHL.U32 R26, R13, 0x8, RZ ;  /* 0x000000080d1a7824 */ /* 0x000fe200078e00ff */
[----:B------:R-:W-:Y:S01]  /*0550*/  MOV R13, UR8 ;  /* 0x00000008000d7c02 */ /* 0x000fe20008000f00 */
[----:B------:R-:W-:Y:S01]  /*0560*/  VIADD R0, R3, UR15 ;  /* 0x0000000f03007c36 */ /* 0x000fe20008000000 */
[----:B------:R-:W0:Y:S01]  /*0570*/  LDCU.64 UR14, c[0x0][0x380] ;  /* 0x00007000ff0e77ac */ /* 0x000e220008000a00 */
[----:B------:R-:W-:Y:S02]  /*0580*/  IMAD R41, R8, UR20, RZ ;  /* 0x0000001408297c24 */ /* 0x000fe4000f8e02ff */
[----:B------:R-:W-:Y:S02]  /*0590*/  IMAD R47, R6, UR20, RZ ;  /* 0x00000014062f7c24 */ /* 0x000fe4000f8e02ff */
[----:B------:R-:W-:-:S02]  /*05a0*/  IMAD.SHL.U32 R18, R4, 0x8, RZ ;  /* 0x0000000804127824 */ /* 0x000fc400078e00ff */
[----:B------:R-:W-:Y:S02]  /*05b0*/  IMAD.U32 R5, RZ, RZ, UR8 ;  /* 0x00000008ff057e24 */ /* 0x000fe4000f8e00ff */
[----:B------:R-:W-:Y:S02]  /*05c0*/  IMAD.U32 R4, RZ, RZ, UR6 ;  /* 0x00000006ff047e24 */ /* 0x000fe4000f8e00ff */
[----:B------:R-:W-:Y:S01]  /*05d0*/  IMAD R51, R0, UR20, RZ ;  /* 0x0000001400337c24 */ /* 0x000fe2000f8e02ff */
[----:B------:R-:W-:Y:S01]  /*05e0*/  LEA R0, P0, R7, R26, 0x3 ;  /* 0x0000001a07007211 */ /* 0x000fe200078018ff */
[----:B------:R-:W-:Y:S02]  /*05f0*/  IMAD.U32 R3, RZ, RZ, UR8 ;  /* 0x00000008ff037e24 */ /* 0x000fe4000f8e00ff */
[----:B------:R-:W-:Y:S02]  /*0600*/  IMAD R43, R29, UR21, R10 ;  /* 0x000000151d2b7c24 */ /* 0x000fe4000f8e020a */
[----:B------:R-:W-:-:S02]  /*0610*/  IMAD R45, R24, UR21, R45 ;  /* 0x00000015182d7c24 */ /* 0x000fc4000f8e022d */
[----:B------:R-:W-:Y:S02]  /*0620*/  IMAD R41, R22, UR21, R41 ;  /* 0x0000001516297c24 */ /* 0x000fe4000f8e0229 */
[----:B------:R-:W-:Y:S02]  /*0630*/  IMAD R47, R20, UR21, R47 ;  /* 0x00000015142f7c24 */ /* 0x000fe4000f8e022f */
[----:B------:R-:W-:-:S04]  /*0640*/  IMAD.WIDE.U32 R32, R33, UR20, R18 ;  /* 0x0000001421207c25 */ /* 0x000fc8000f8e0012 */
[----:B------:R-:W-:-:S04]  /*0650*/  IMAD.WIDE.U32 R30, R31, UR20, R18 ;  /* 0x000000141f1e7c25 */ /* 0x000fc8000f8e0012 */
[----:B------:R-:W-:-:S04]  /*0660*/  IMAD.WIDE.U32 R28, R29, UR20, R18 ;  /* 0x000000141d1c7c25 */ /* 0x000fc8000f8e0012 */
[----:B------:R-:W-:-:S04]  /*0670*/  IMAD.WIDE.U32 R24, R24, UR20, R18 ;  /* 0x0000001418187c25 */ /* 0x000fc8000f8e0012 */
[----:B------:R-:W-:-:S04]  /*0680*/  IMAD.WIDE.U32 R22, R22, UR20, R18 ;  /* 0x0000001416167c25 */ /* 0x000fc8000f8e0012 */
[----:B------:R-:W-:-:S04]  /*0690*/  IMAD.WIDE.U32 R20, R20, UR20, R18 ;  /* 0x0000001414147c25 */ /* 0x000fc8000f8e0012 */
[----:B------:R-:W-:-:S04]  /*06a0*/  IMAD.WIDE.U32 R18, R2, UR20, R18 ;  /* 0x0000001402127c25 */ /* 0x000fc8000f8e0012 */
[----:B------:R-:W-:Y:S01]  /*06b0*/  IMAD R51, R2, UR21, R51 ;  /* 0x0000001502337c24 */ /* 0x000fe2000f8e0233 */
[-C--:B------:R-:W-:Y:S01]  /*06c0*/  LEA.HI.X R2, R5, R27.reuse, R4, 0x3, P0 ;  /* 0x0000001b05027211 */ /* 0x080fe200000f1c04 */
[----:B------:R-:W-:Y:S01]  /*06d0*/  IMAD.U32 R6, RZ, RZ, UR6 ;  /* 0x00000006ff067e24 */ /* 0x000fe2000f8e00ff */
[-C--:B------:R-:W-:Y:S01]  /*06e0*/  LEA R3, P0, R3, R26.reuse, 0x4 ;  /* 0x0000001a03037211 */ /* 0x080fe200078020ff */
[----:B------:R-:W-:Y:S01]  /*06f0*/  IMAD.U32 R11, RZ, RZ, UR8 ;  /* 0x00000008ff0b7e24 */ /* 0x000fe2000f8e00ff */
[----:B------:R-:W-:Y:S01]  /*0700*/  LEA R4, P1, R7, R26, 0x5 ;  /* 0x0000001a07047211 */ /* 0x000fe200078228ff */
[----:B------:R-:W-:Y:S01]  /*0710*/  IMAD.U32 R8, RZ, RZ, UR6 ;  /* 0x00000006ff087e24 */ /* 0x000fe2000f8e00ff */
[-C--:B------:R-:W-:Y:S01]  /*0720*/  LEA.HI.X R5, R5, R27.reuse, R6, 0x4, P0 ;  /* 0x0000001b05057211 */ /* 0x080fe200000f2406 */
[----:B------:R-:W-:Y:S01]  /*0730*/  IMAD.U32 R17, RZ, RZ, UR8 ;  /* 0x00000008ff117e24 */ /* 0x000fe2000f8e00ff */
[----:B------:R-:W-:Y:S01]  /*0740*/  SHF.L.U64.HI R7, R36, 0x3, R35 ;  /* 0x0000000324077819 */ /* 0x000fe20000010223 */
[----:B------:R-:W-:Y:S01]  /*0750*/  IMAD.U32 R15, RZ, RZ, UR8 ;  /* 0x00000008ff0f7e24 */ /* 0x000fe2000f8e00ff */
[----:B------:R-:W-:Y:S01]  /*0760*/  LEA.HI.X R6, R11, R27, R8, 0x5, P1 ;  /* 0x0000001b0b067211 */ /* 0x000fe200008f2c08 */
[----:B------:R-:W-:-:S04]  /*0770*/  IMAD.WIDE.U32 R12, R13, 0x30, R26 ;  /* 0x000000300d0c7825 */ /* 0x000fc800078e001a */
[----:B------:R-:W-:-:S04]  /*0780*/  IMAD.WIDE.U32 R16, R17, 0x18, R26 ;  /* 0x0000001811107825 */ /* 0x000fc800078e001a */
[----:B------:R-:W-:-:S04]  /*0790*/  IMAD.WIDE.U32 R14, R15, 0x28, R26 ;  /* 0x000000280f0e7825 */ /* 0x000fc800078e001a */
[----:B------:R-:W-:-:S04]  /*07a0*/  IMAD.WIDE.U32 R10, R11, 0x38, R26 ;  /* 0x000000380b0a7825 */ /* 0x000fc800078e001a */
[----:B------:R-:W-:Y:S02]  /*07b0*/  IMAD.IADD R8, R33, 0x1, R49 ;  /* 0x0000000121087824 */ /* 0x000fe400078e0231 */
[----:B------:R-:W-:Y:S01]  /*07c0*/  IMAD.IADD R48, R19, 0x1, R51 ;  /* 0x0000000113307824 */ /* 0x000fe200078e0233 */
[----:B------:R-:W-:Y:S01]  /*07d0*/  IADD3 R51, PT, PT, R13, UR18, RZ ;  /* 0x000000120d337c10 */ /* 0x000fe2000fffe0ff */
[----:B------:R-:W-:Y:S02]  /*07e0*/  IMAD.IADD R9, R31, 0x1, R9 ;  /* 0x000000011f097824 */ /* 0x000fe400078e0209 */
[----:B------:R-:W-:Y:S02]  /*07f0*/  IMAD.IADD R44, R29, 0x1, R43 ;  /* 0x000000011d2c7824 */ /* 0x000fe400078e022b */
[----:B------:R-:W-:Y:S02]  /*0800*/  IMAD.IADD R45, R25, 0x1, R45 ;  /* 0x00000001192d7824 */ /* 0x000fe400078e022d */
[----:B------:R-:W-:-:S02]  /*0810*/  IMAD.IADD R46, R23, 0x1, R41 ;  /* 0x00000001172e7824 */ /* 0x000fc400078e0229 */
[----:B------:R-:W-:Y:S02]  /*0820*/  IMAD.IADD R47, R21, 0x1, R47 ;  /* 0x00000001152f7824 */ /* 0x000fe400078e022f */
[----:B------:R-:W-:Y:S02]  /*0830*/  VIADD R49, R17, UR16 ;  /* 0x0000001011317c36 */ /* 0x000fe40008000000 */
[----:B------:R-:W-:Y:S02]  /*0840*/  VIADD R50, R15, UR17 ;  /* 0x000000110f327c36 */ /* 0x000fe40008000000 */
[----:B0-----:R-:W-:-:S07]  /*0850*/  VIADD R52, R11, UR19 ;  /* 0x000000130b347c36 */ /* 0x001fce0008000000 */
.L_x_13:
[----:B0-----:R-:W-:-:S04]  /*0860*/  IADD3 R42, P0, PT, R26, UR14, RZ ;  /* 0x0000000e1a2a7c10 */ /* 0x001fc8000ff1e0ff */
[----:B------:R-:W-:-:S06]  /*0870*/  IADD3.X R43, PT, PT, R27, UR15, RZ, P0, !PT ;  /* 0x0000000f1b2b7c10 */ /* 0x000fcc00087fe4ff */
[----:B------:R-:W2:Y:S01]  /*0880*/  LDG.E.64 R42, desc[UR10][R42.64] ;  /* 0x0000000a2a2a7981 */ /* 0x000ea2000c1e1b00 */
[----:B------:R-:W-:-:S04]  /*0890*/  LEA R40, P0, R36, UR14, 0x3 ;  /* 0x0000000e24287c11 */ /* 0x000fc8000f8018ff */
[----:B------:R-:W-:-:S05]  /*08a0*/  IADD3.X R41, PT, PT, R7, UR15, RZ, P0, !PT ;  /* 0x0000000f07297c10 */ /* 0x000fca00087fe4ff */
[----:B--2---:R0:W-:Y:S02]  /*08b0*/  STG.E.64 desc[UR10][R40.64], R42 ;  /* 0x0000002a28007986 */ /* 0x0041e4000c101b0a */
[----:B0-----:R-:W-:-:S04]  /*08c0*/  IADD3 R40, P0, PT, R0, UR14, RZ ;  /* 0x0000000e00287c10 */ /* 0x001fc8000ff1e0ff */
[----:B------:R-:W-:-:S06]  /*08d0*/  IADD3.X R41, PT, PT, R2, UR15, RZ, P0, !PT ;  /* 0x0000000f02297c10 */ /* 0x000fcc00087fe4ff */
[----:B------:R-:W2:Y:S01]  /*08e0*/  LDG.E.64 R40, desc[UR10][R40.64] ;  /* 0x0000000a28287981 */ /* 0x000ea2000c1e1b00 */
[----:B------:R-:W-:-:S04]  /*08f0*/  IADD3 R42, P0, PT, R32, UR14, RZ ;  /* 0x0000000e202a7c10 */ /* 0x000fc8000ff1e0ff */
        /* <DEDUP_REMOVED lines=35> */
[----:B------:R-:W-:Y:S01]  /*0b30*/  IADD3 R42, P0, PT, R18, UR14, RZ ;  /* 0x0000000e122a7c10 */ /* 0x000fe2000ff1e0ff */
[----:B------:R-:W-:Y:S02]  /*0b40*/  ULEA UR14, UP0, UR8, UR14, 0x6 ;  /* 0x0000000e080e7291 */ /* 0x000fe4000f8030ff */
[----:B------:R-:W-:Y:S01]  /*0b50*/  UIADD3 UR7, UPT, UPT, UR7, 0x8, URZ ;  /* 0x0000000807077890 */ /* 0x000fe2000fffe0ff */
[----:B------:R-:W-:Y:S01]  /*0b60*/  IADD3.X R43, PT, PT, R48, UR15, RZ, P0, !PT ;  /* 0x0000000f302b7c10 */ /* 0x000fe200087fe4ff */
[----:B------:R-:W-:Y:S02]  /*0b70*/  UIADD3.X UR15, UPT, UPT, UR15, UR13, URZ, UP0, !UPT ;  /* 0x0000000d0f0f7290 */ /* 0x000fe400087fe4ff */
[----:B------:R-:W-:Y:S02]  /*0b80*/  UISETP.NE.AND UP0, UPT, UR7, URZ, UPT ;  /* 0x000000ff0700728c */ /* 0x000fe4000bf05270 */
[----:B--2---:R0:W-:Y:S07]  /*0b90*/  STG.E.64 desc[UR10][R42.64], R40 ;  /* 0x000000282a007986 */ /* 0x0041ee000c101b0a */
[----:B------:R-:W-:Y:S05]  /*0ba0*/  BRA.U UP0, `(.L_x_13) ;  /* 0xfffffffd002c7547 */ /* 0x000fea000b83ffff */
.L_x_12:
[----:B------:R-:W-:-:S06]  /*0bb0*/  ULOP3.LUT UP0, UR7, UR5, 0x7, URZ, 0xc0, !UPT ;  /* 0x0000000705077892 */ /* 0x000fcc000f80c0ff */
[----:B------:R-:W-:-:S13]  /*0bc0*/  PLOP3.LUT P0, PT, PT, PT, UP0, 0x80, 0x8 ;  /* 0x000000000008781c */ /* 0x000fda0003f0f008 */
[----:B------:R-:W-:Y:S05]  /*0bd0*/  @!P0 EXIT ;  /* 0x000000000000894d */ /* 0x000fea0003800000 */
[----:B------:R-:W-:Y:S02]  /*0be0*/  UISETP.GE.U32.AND UP0, UPT, UR7, 0x4, UPT ;  /* 0x000000040700788c */ /* 0x000fe4000bf06070 */
[----:B------:R-:W-:-:S07]  /*0bf0*/  ULOP3.LUT UR7, UR5, 0x3, URZ, 0xc0, !UPT ;  /* 0x0000000305077892 */ /* 0x000fce000f8ec0ff */
[----:B------:R-:W-:Y:S05]  /*0c00*/  BRA.U !UP0, `(.L_x_14) ;  /* 0x0000000108907547 */ /* 0x000fea000b800000 */
[----:B------:R-:W1:Y:S01]  /*0c10*/  LDCU.64 UR16, c[0x0][0x380] ;  /* 0x00007000ff1077ac */ /* 0x000e620008000a00 */
[----:B------:R-:W-:Y:S01]  /*0c20*/  IMAD.U32 R3, RZ, RZ, UR4 ;  /* 0x00000004ff037e24 */ /* 0x000fe2000f8e00ff */
[----:B------:R-:W-:-:S03]  /*0c30*/  UIMAD UR14, UR6, UR4, URZ ;  /* 0x00000004060e72a4 */ /* 0x000fc6000f8e02ff */
[----:B------:R-:W-:-:S04]  /*0c40*/  IMAD.WIDE.U32 R2, R3, UR8, R38 ;  /* 0x0000000803027c25 */ /* 0x000fc8000f8e0026 */
[----:B------:R-:W-:Y:S01]  /*0c50*/  VIADD R3, R3, UR14 ;  /* 0x0000000e03037c36 */ /* 0x000fe20008000000 */
[----:B-1----:R-:W-:-:S04]  /*0c60*/  LEA R4, P0, R2, UR16, 0x3 ;  /* 0x0000001002047c11 */ /* 0x002fc8000f8018ff */
[----:B------:R-:W-:-:S05]  /*0c70*/  LEA.HI.X R5, R2, UR17, R3, 0x3, P0 ;  /* 0x0000001102057c11 */ /* 0x000fca00080f1c03 */
[----:B------:R-:W2:Y:S01]  /*0c80*/  LDG.E.64 R2, desc[UR10][R4.64] ;  /* 0x0000000a04027981 */ /* 0x000ea2000c1e1b00 */
[----:B------:R-:W-:Y:S01]  /*0c90*/  IMAD.U32 R7, RZ, RZ, UR4 ;  /* 0x00000004ff077e24 */ /* 0x000fe2000f8e00ff */
[----:B------:R-:W-:Y:S01]  /*0ca0*/  USHF.L.U32 UR12, UR8, 0x3, URZ ;  /* 0x00000003080c7899 */ /* 0x000fe200080006ff */
[----:B------:R-:W-:Y:S01]  /*0cb0*/  IMAD.MOV.U32 R34, RZ, RZ, R36 ;  /* 0x000000ffff227224 */ /* 0x000fe200078e0024 */
[----:B------:R-:W-:-:S03]  /*0cc0*/  USHF.L.U64.HI UR13, UR8, 0x3, UR6 ;  /* 0x00000003080d7899 */ /* 0x000fc60008010206 */
[----:B------:R-:W-:Y:S01]  /*0cd0*/  IMAD.WIDE.U32 R6, R7, UR8, R34 ;  /* 0x0000000807067c25 */ /* 0x000fe2000f8e0022 */
[----:B------:R-:W-:-:S03]  /*0ce0*/  IADD3 R10, P1, PT, R4, UR12, RZ ;  /* 0x0000000c040a7c10 */ /* 0x000fc6000ff3e0ff */
[----:B------:R-:W-:Y:S01]  /*0cf0*/  VIADD R7, R7, UR14 ;  /* 0x0000000e07077c36 */ /* 0x000fe20008000000 */
[C---:B------:R-:W-:Y:S02]  /*0d00*/  LEA R8, P0, R6.reuse, UR16, 0x3 ;  /* 0x0000001006087c11 */ /* 0x040fe4000f8018ff */
[----:B------:R-:W-:Y:S02]  /*0d10*/  IADD3.X R11, PT, PT, R5, UR13, RZ, P1, !PT ;  /* 0x0000000d050b7c10 */ /* 0x000fe40008ffe4ff */
[----:B------:R-:W-:-:S05]  /*0d20*/  LEA.HI.X R9, R6, UR17, R7, 0x3, P0 ;  /* 0x0000001106097c11 */ /* 0x000fca00080f1c07 */
[----:B--2---:R1:W-:Y:S04]  /*0d30*/  STG.E.64 desc[UR10][R8.64], R2 ;  /* 0x0000000208007986 */ /* 0x0043e8000c101b0a */
[----:B------:R-:W2:Y:S01]  /*0d40*/  LDG.E.64 R4, desc[UR10][R10.64] ;  /* 0x0000000a0a047981 */ /* 0x000ea2000c1e1b00 */
[----:B------:R-:W-:Y:S02]  /*0d50*/  IADD3 R12, P0, PT, R8, UR12, RZ ;  /* 0x0000000c080c7c10 */ /* 0x000fe4000ff1e0ff */
[----:B------:R-:W-:Y:S02]  /*0d60*/  IADD3 R14, P1, PT, R10, UR12, RZ ;  /* 0x0000000c0a0e7c10 */ /* 0x000fe4000ff3e0ff */
[----:B------:R-:W-:Y:S02]  /*0d70*/  IADD3.X R13, PT, PT, R9, UR13, RZ, P0, !PT ;  /* 0x0000000d090d7c10 */ /* 0x000fe400087fe4ff */
[----:B------:R-:W-:-:S03]  /*0d80*/  IADD3.X R15, PT, PT, R11, UR13, RZ, P1, !PT ;  /* 0x0000000d0b0f7c10 */ /* 0x000fc60008ffe4ff */
[----:B--2---:R2:W-:Y:S04]  /*0d90*/  STG.E.64 desc[UR10][R12.64], R4 ;  /* 0x000000040c007986 */ /* 0x0045e8000c101b0a */
[----:B------:R-:W3:Y:S01]  /*0da0*/  LDG.E.64 R6, desc[UR10][R14.64] ;  /* 0x0000000a0e067981 */ /* 0x000ee2000c1e1b00 */
[----:B------:R-:W-:Y:S02]  /*0db0*/  IADD3 R16, P0, PT, R12, UR12, RZ ;  /* 0x0000000c0c107c10 */ /* 0x000fe4000ff1e0ff */
[----:B------:R-:W-:Y:S02]  /*0dc0*/  IADD3 R18, P1, PT, R14, UR12, RZ ;  /* 0x0000000c0e127c10 */ /* 0x000fe4000ff3e0ff */
[----:B------:R-:W-:Y:S02]  /*0dd0*/  IADD3.X R17, PT, PT, R13, UR13, RZ, P0, !PT ;  /* 0x0000000d0d117c10 */ /* 0x000fe400087fe4ff */
[----:B------:R-:W-:-:S03]  /*0de0*/  IADD3.X R19, PT, PT, R15, UR13, RZ, P1, !PT ;  /* 0x0000000d0f137c10 */ /* 0x000fc60008ffe4ff */
[----:B---3--:R2:W-:Y:S04]  /*0df0*/  STG.E.64 desc[UR10][R16.64], R6 ;  /* 0x0000000610007986 */ /* 0x0085e8000c101b0a */
[----:B-1----:R-:W3:Y:S01]  /*0e00*/  LDG.E.64 R2, desc[UR10][R18.64] ;  /* 0x0000000a12027981 */ /* 0x002ee2000c1e1b00 */
[----:B------:R-:W-:Y:S01]  /*0e10*/  IADD3 R8, P0, PT, R16, UR12, RZ ;  /* 0x0000000c10087c10 */ /* 0x000fe2000ff1e0ff */
[----:B------:R-:W-:-:S03]  /*0e20*/  UIADD3 UR4, UPT, UPT, UR4, 0x4, URZ ;  /* 0x0000000404047890 */ /* 0x000fc6000fffe0ff */
[----:B------:R-:W-:-:S05]  /*0e30*/  IADD3.X R9, PT, PT, R17, UR13, RZ, P0, !PT ;  /* 0x0000000d11097c10 */ /* 0x000fca00087fe4ff */
[----:B---3--:R2:W-:Y:S04]  /*0e40*/  STG.E.64 desc[UR10][R8.64], R2 ;  /* 0x0000000208007986 */ /* 0x0085e8000c101b0a */
.L_x_14:
[----:B------:R-:W-:-:S13]  /*0e50*/  ISETP.NE.AND P0, PT, RZ, UR7, PT ;  /* 0x00000007ff007c0c */ /* 0x000fda000bf05270 */
[----:B------:R-:W-:Y:S05]  /*0e60*/  @!P0 EXIT ;  /* 0x000000000000894d */ /* 0x000fea0003800000 */
[----:B------:R-:W-:-:S09]  /*0e70*/  UISETP.NE.AND UP0, UPT, UR7, 0x1, UPT ;  /* 0x000000010700788c */ /* 0x000fd2000bf05270 */
[----:B------:R-:W-:Y:S05]  /*0e80*/  BRA.U !UP0, `(.L_x_15) ;  /* 0x00000001086c7547 */ /* 0x000fea000b800000 */
[----:B------:R-:W1:Y:S01]  /*0e90*/  LDCU.64 UR12, c[0x0][0x380] ;  /* 0x00007000ff0c77ac */ /* 0x000e620008000a00 */
[----:B--2---:R-:W-:Y:S02]  /*0ea0*/  IMAD.U32 R5, RZ, RZ, UR4 ;  /* 0x00000004ff057e24 */ /* 0x004fe4000f8e00ff */
[----:B------:R-:W-:Y:S01]  /*0eb0*/  IMAD.MOV.U32 R2, RZ, RZ, R38 ;  /* 0x000000ffff027224 */ /* 0x000fe200078e0026 */
[----:B------:R-:W-:Y:S01]  /*0ec0*/  UIMAD UR7, UR6, UR4, URZ ;  /* 0x00000004060772a4 */ /* 0x000fe2000f8e02ff */
[----:B------:R-:W-:Y:S02]  /*0ed0*/  IMAD.MOV.U32 R3, RZ, RZ, R39 ;  /* 0x000000ffff037224 */ /* 0x000fe400078e0027 */
[----:B------:R-:W-:-:S05]  /*0ee0*/  IMAD.WIDE.U32 R2, R5, UR8, R2 ;  /* 0x0000000805027c25 */ /* 0x000fca000f8e0002 */
[----:B------:R-:W-:Y:S02]  /*0ef0*/  IADD3 R3, PT, PT, R3, UR7, RZ ;  /* 0x0000000703037c10 */ /* 0x000fe4000fffe0ff */
[----:B-1----:R-:W-:-:S04]  /*0f00*/  LEA R4, P0, R2, UR12, 0x3 ;  /* 0x0000000c02047c11 */ /* 0x002fc8000f8018ff */
[----:B------:R-:W-:-:S05]  /*0f10*/  LEA.HI.X R5, R2, UR13, R3, 0x3, P0 ;  /* 0x0000000d02057c11 */ /* 0x000fca00080f1c03 */
[----:B------:R-:W2:Y:S01]  /*0f20*/  LDG.E.64 R2, desc[UR10][R4.64] ;  /* 0x0000000a04027981 */ /* 0x000ea2000c1e1b00 */
[----:B------:R-:W-:Y:S01]  /*0f30*/  IMAD.U32 R9, RZ, RZ, UR4 ;  /* 0x00000004ff097e24 */ /* 0x000fe2000f8e00ff */
[----:B------:R-:W-:Y:S01]  /*0f40*/  USHF.L.U32 UR15, UR8, 0x3, URZ ;  /* 0x00000003080f7899 */ /* 0x000fe200080006ff */
[----:B------:R-:W-:Y:S01]  /*0f50*/  IMAD.MOV.U32 R6, RZ, RZ, R36 ;  /* 0x000000ffff067224 */ /* 0x000fe200078e0024 */
[----:B------:R-:W-:Y:S01]  /*0f60*/  USHF.L.U64.HI UR14, UR8, 0x3, UR6 ;  /* 0x00000003080e7899 */ /* 0x000fe20008010206 */
[----:B------:R-:W-:-:S03]  /*0f70*/  IMAD.MOV.U32 R7, RZ, RZ, R35 ;  /* 0x000000ffff077224 */ /* 0x000fc600078e0023 */
[----:B------:R-:W-:Y:S01]  /*0f80*/  IADD3 R10, P1, PT, R4, UR15, RZ ;  /* 0x0000000f040a7c10 */ /* 0x000fe2000ff3e0ff */
[----:B------:R-:W-:-:S03]  /*0f90*/  IMAD.WIDE.U32 R6, R9, UR8, R6 ;  /* 0x0000000809067c25 */ /* 0x000fc6000f8e0006 */
[----:B------:R-:W-:Y:S01]  /*0fa0*/  IADD3.X R11, PT, PT, R5, UR14, RZ, P1, !PT ;  /* 0x0000000e050b7c10 */ /* 0x000fe20008ffe4ff */
[----:B------:R-:W-:Y:S01]  /*0fb0*/  VIADD R7, R7, UR7 ;  /* 0x0000000707077c36 */ /* 0x000fe20008000000 */
[----:B------:R-:W-:-:S04]  /*0fc0*/  LEA R8, P0, R6, UR12, 0x3 ;  /* 0x0000000c06087c11 */ /* 0x000fc8000f8018ff */
[----:B------:R-:W-:-:S05]  /*0fd0*/  LEA.HI.X R9, R6, UR13, R7, 0x3, P0 ;  /* 0x0000000d06097c11 */ /* 0x000fca00080f1c07 */
[----:B--2---:R1:W-:Y:S04]  /*0fe0*/  STG.E.64 desc[UR10][R8.64], R2 ;  /* 0x0000000208007986 */ /* 0x0043e8000c101b0a */
[----:B------:R-:W2:Y:S01]  /*0ff0*/  LDG.E.64 R4, desc[UR10][R10.64] ;  /* 0x0000000a0a047981 */ /* 0x000ea2000c1e1b00 */
[----:B------:R-:W-:Y:S01]  /*1000*/  IADD3 R6, P0, PT, R8, UR15, RZ ;  /* 0x0000000f08067c10 */ /* 0x000fe2000ff1e0ff */
[----:B------:R-:W-:-:S03]  /*1010*/  UIADD3 UR4, UPT, UPT, UR4, 0x2, URZ ;  /* 0x0000000204047890 */ /* 0x000fc6000fffe0ff */
[----:B------:R-:W-:-:S05]  /*1020*/  IADD3.X R7, PT, PT, R9, UR14, RZ, P0, !PT ;  /* 0x0000000e09077c10 */ /* 0x000fca00087fe4ff */
[----:B--2---:R1:W-:Y:S04]  /*1030*/  STG.E.64 desc[UR10][R6.64], R4 ;  /* 0x0000000406007986 */ /* 0x0043e8000c101b0a */
.L_x_15:
[----:B------:R-:W-:-:S04]  /*1040*/  ULOP3.LUT UR5, UR5, 0x1, URZ, 0xc0, !UPT ;  /* 0x0000000105057892 */ /* 0x000fc8000f8ec0ff */
[----:B------:R-:W-:-:S06]  /*1050*/  UISETP.NE.U32.AND UP0, UPT, UR5, 0x1, UPT ;  /* 0x000000010500788c */ /* 0x000fcc000bf05070 */
[----:B------:R-:W-:-:S13]  /*1060*/  PLOP3.LUT P0, PT, PT, PT, UP0, 0x80, 0x8 ;  /* 0x000000000008781c */ /* 0x000fda0003f0f008 */
[----:B------:R-:W-:Y:S05]  /*1070*/  @P0 EXIT ;  /* 0x000000000000094d */ /* 0x000fea0003800000 */
[----:B------:R-:W3:Y:S01]  /*1080*/  LDCU.64 UR12, c[0x0][0x380] ;  /* 0x00007000ff0c77ac */ /* 0x000ee20008000a00 */
[----:B-12---:R-:W-:Y:S02]  /*1090*/  IMAD.U32 R5, RZ, RZ, UR4 ;  /* 0x00000004ff057e24 */ /* 0x006fe4000f8e00ff */
[----:B------:R-:W-:Y:S01]  /*10a0*/  IMAD.MOV.U32 R2, RZ, RZ, R38 ;  /* 0x000000ffff027224 */ /* 0x000fe200078e0026 */
[----:B------:R-:W-:Y:S01]  /*10b0*/  UIMAD UR6, UR6, UR4, URZ ;  /* 0x00000004060672a4 */ /* 0x000fe2000f8e02ff */
[----:B------:R-:W-:Y:S02]  /*10c0*/  IMAD.MOV.U32 R3, RZ, RZ, R39 ;  /* 0x000000ffff037224 */ /* 0x000fe400078e0027 */
[----:B------:R-:W-:-:S04]  /*10d0*/  IMAD.WIDE.U32 R2, R5, UR8, R2 ;  /* 0x0000000805027c25 */ /* 0x000fc8000f8e0002 */
[----:B------:R-:W-:Y:S01]  /*10e0*/  VIADD R3, R3, UR6 ;  /* 0x0000000603037c36 */ /* 0x000fe20008000000 */
[----:B---3--:R-:W-:-:S04]  /*10f0*/  LEA R4, P0, R2, UR12, 0x3 ;  /* 0x0000000c02047c11 */ /* 0x008fc8000f8018ff */
[----:B------:R-:W-:-:S05]  /*1100*/  LEA.HI.X R5, R2, UR13, R3, 0x3, P0 ;  /* 0x0000000d02057c11 */ /* 0x000fca00080f1c03 */
[----:B------:R-:W2:Y:S01]  /*1110*/  LDG.E.64 R2, desc[UR10][R4.64] ;  /* 0x0000000a04027981 */ /* 0x000ea2000c1e1b00 */
[----:B------:R-:W-:Y:S01]  /*1120*/  MOV R6, R36 ;  /* 0x0000002400067202 */ /* 0x000fe20000000f00 */
[----:B------:R-:W-:Y:S02]  /*1130*/  IMAD.U32 R9, RZ, RZ, UR4 ;  /* 0x00000004ff097e24 */ /* 0x000fe4000f8e00ff */
[----:B------:R-:W-:Y:S02]  /*1140*/  IMAD.MOV.U32 R7, RZ, RZ, R35 ;  /* 0x000000ffff077224 */ /* 0x000fe400078e0023 */
[----:B------:R-:W-:-:S04]  /*1150*/  IMAD.WIDE.U32 R6, R9, UR8, R6 ;  /* 0x0000000809067c25 */ /* 0x000fc8000f8e0006 */
[----:B------:R-:W-:Y:S01]  /*1160*/  VIADD R7, R7, UR6 ;  /* 0x0000000607077c36 */ /* 0x000fe20008000000 */
[----:B------:R-:W-:-:S04]  /*1170*/  LEA R8, P0, R6, UR12, 0x3 ;  /* 0x0000000c06087c11 */ /* 0x000fc8000f8018ff */
[----:B------:R-:W-:-:S05]  /*1180*/  LEA.HI.X R9, R6, UR13, R7, 0x3, P0 ;  /* 0x0000000d06097c11 */ /* 0x000fca00080f1c07 */
[----:B--2---:R-:W-:Y:S01]  /*1190*/  STG.E.64 desc[UR10][R8.64], R2 ;  /* 0x0000000208007986 */ /* 0x004fe2000c101b0a */
[----:B------:R-:W-:Y:S05]  /*11a0*/  EXIT ;  /* 0x000000000000794d */ /* 0x000fea0003800000 */
.L_x_11:
        /* <DEDUP_REMOVED lines=20> */
[CCC-:B------:R-:W-:Y:S01]  /*12f0*/  LEA.HI.X R8, R5.reuse, R3.reuse, R9.reuse, 0x4, P1 ;  /* 0x0000000305087211 */ /* 0x1c0fe200008f2409 */
[----:B------:R-:W-:Y:S01]  /*1300*/  UIMAD UR17, UR6, 0x30, URZ ;  /* 0x00000030061178a4 */ /* 0x000fe2000f8e02ff */
[C---:B------:R-:W-:Y:S01]  /*1310*/  LEA.HI.X R9, R5.reuse, R3, R9, 0x5, P2 ;  /* 0x0000000305097211 */ /* 0x040fe200010f2c09 */
[----:B------:R-:W-:Y:S01]  /*1320*/  IMAD R0, R0, UR20, RZ ;  /* 0x0000001400007c24 */ /* 0x000fe2000f8e02ff */
[----:B------:R-:W-:Y:S01]  /*1330*/  IADD3 R13, P0, PT, R6, R13, RZ ;  /* 0x0000000d060d7210 */ /* 0x000fe20007f1e0ff */
[----:B------:R-:W-:Y:S01]  /*1340*/  IMAD.WIDE.U32 R20, R5, 0x30, R2 ;  /* 0x0000003005147825 */ /* 0x000fe200078e0002 */
[----:B------:R-:W-:Y:S01]  /*1350*/  SHF.R.U32.HI R19, RZ, 0x1d, R4 ;  /* 0x0000001dff137819 */ /* 0x000fe20000011604 */
[----:B------:R-:W-:-:S02]  /*1360*/  UIMAD UR18, UR6, 0x38, URZ ;  /* 0x00000038061278a4 */ /* 0x000fc4000f8e02ff */
[----:B------:R-:W-:Y:S01]  /*1370*/  IMAD.WIDE.U32 R2, R5, 0x38, R2 ;  /* 0x0000003805027825 */ /* 0x000fe200078e0002 */
[----:B------:R-:W-:Y:S01]  /*1380*/  MOV R5, UR8 ;  /* 0x0000000800057c02 */ /* 0x000fe20008000f00 */
[----:B------:R-:W-:Y:S02]  /*1390*/  ULOP3.LUT UR4, UR5, 0x7ffffff8, URZ, 0xc0, !UPT ;  /* 0x7ffffff805047892 */ /* 0x000fe4000f8ec0ff */
[----:B------:R-:W-:Y:S01]  /*13a0*/  IMAD R49, R33, UR21, R0 ;  /* 0x0000001521317c24 */ /* 0x000fe2000f8e0200 */
[----:B------:R-:W-:Y:S01]  /*13b0*/  USHF.L.U64.HI UR19, UR8, 0x6, UR6 ;  /* 0x0000000608137899 */ /* 0x000fe20008010206 */
[----:B------:R-:W-:Y:S02]  /*13c0*/  IMAD R6, R9, UR20, RZ ;  /* 0x0000001409067c24 */ /* 0x000fe4000f8e02ff */
[----:B------:R-:W-:Y:S01]  /*13d0*/  VIADD R0, R25, UR7 ;  /* 0x0000000719007c36 */ /* 0x000fe20008000000 */
[----:B------:R-:W-:Y:S01]  /*13e0*/  UIADD3 UR7, UPT, UPT, -UR4, URZ, URZ ;  /* 0x000000ff04077290 */ /* 0x000fe2000fffe1ff */
[----:B------:R-:W-:-:S02]  /*13f0*/  IMAD.X R26, RZ, RZ, R7, P0 ;  /* 0x000000ffff1a7224 */ /* 0x000fc400000e0607 */
[----:B------:R-:W-:Y:S02]  /*1400*/  VIADD R3, R3, UR15 ;  /* 0x0000000f03037c36 */ /* 0x000fe40008000000 */
[----:B------:R-:W-:Y:S01]  /*1410*/  IMAD R43, R29, UR21, R6 ;  /* 0x000000151d2b7c24 */ /* 0x000fe2000f8e0206 */
[----:B------:R-:W-:Y:S01]  /*1420*/  SHF.L.U64.HI R27, R13, 0x3, R26 ;  /* 0x000000030d1b7819 */ /* 0x000fe2000001021a */
[----:B------:R-:W-:Y:S02]  /*1430*/  IMAD R45, R0, UR20, RZ ;  /* 0x00000014002d7c24 */ /* 0x000fe4000f8e02ff */
[----:B------:R-:W-:Y:S01]  /*1440*/  VIADD R6, R23, UR13 ;  /* 0x0000000d17067c36 */ /* 0x000fe20008000000 */
[----:B------:R-:W-:Y:S01]  /*1450*/  UIMAD UR13, UR6, 0x18, URZ ;  /* 0x00000018060d78a4 */ /* 0x000fe2000f8e02ff */
[----:B------:R-:W-:Y:S01]  /*1460*/  VIADD R0, R21, UR14 ;  /* 0x0000000e15007c36 */ /* 0x000fe20008000000 */
[----:B------:R-:W0:Y:S01]  /*1470*/  LDCU.64 UR14, c[0x0][0x380] ;  /* 0x00007000ff0e77ac */ /* 0x000e220008000a00 */
[----:B------:R-:W-:-:S02]  /*1480*/  IMAD.U32 R7, RZ, RZ, UR8 ;  /* 0x00000008ff077e24 */ /* 0x000fc4000f8e00ff */
[----:B------:R-:W-:Y:S02]  /*1490*/  IMAD.SHL.U32 R26, R13, 0x8, RZ ;  /* 0x000000080d1a7824 */ /* 0x000fe400078e00ff */
[----:B------:R-:W-:Y:S02]  /*14a0*/  IMAD R3, R3, UR20, RZ ;  /* 0x0000001403037c24 */ /* 0x000fe4000f8e02ff */
[----:B------:R-:W-:Y:S02]  /*14b0*/  IMAD R8, R8, UR20, RZ ;  /* 0x0000001408087c24 */ /* 0x000fe4000f8e02ff */
[----:B------:R-:W-:Y:S02]  /*14c0*/  IMAD R41, R6, UR20, RZ ;  /* 0x0000001406297c24 */ /* 0x000fe4000f8e02ff */
[----:B------:R-:W-:Y:S01]  /*14d0*/  IMAD R47, R0, UR20, RZ ;  /* 0x00000014002f7c24 */ /* 0x000fe2000f8e02ff */
[----:B------:R-:W-:Y:S01]  /*14e0*/  LEA R0, P0, R7, R26, 0x3 ;  /* 0x0000001a07007211 */ /* 0x000fe200078018ff */
[----:B------:R-:W-:-:S02]  /*14f0*/  IMAD.SHL.U32 R18, R4, 0x8, RZ ;  /* 0x0000000804127824 */ /* 0x000fc400078e00ff */
[----:B------:R-:W-:Y:S02]  /*1500*/  IMAD.U32 R4, RZ, RZ, UR6 ;  /* 0x00000006ff047e24 */ /* 0x000fe4000f8e00ff */
[----:B------:R-:W-:Y:S02]  /*1510*/  IMAD R51, R2, UR21, R3 ;  /* 0x0000001502337c24 */ /* 0x000fe4000f8e0203 */
[----:B------:R-:W-:Y:S02]  /*1520*/  IMAD.U32 R3, RZ, RZ, UR8 ;  /* 0x00000008ff037e24 */ /* 0x000fe4000f8e00ff */
[----:B------:R-:W-:Y:S01]  /*1530*/  IMAD R9, R31, UR21, R8 ;  /* 0x000000151f097c24 */ /* 0x000fe2000f8e0208 */
[----:B------:R-:W-:Y:S01]  /*1540*/  MOV R8, UR6 ;  /* 0x0000000600087c02 */ /* 0x000fe20008000f00 */
[----:B------:R-:W-:Y:S02]  /*1550*/  IMAD R45, R24, UR21, R45 ;  /* 0x00000015182d7c24 */ /* 0x000fe4000f8e022d */
[----:B------:R-:W-:-:S02]  /*1560*/  IMAD R41, R22, UR21, R41 ;  /* 0x0000001516297c24 */ /* 0x000fc4000f8e0229 */
[----:B------:R-:W-:Y:S02]  /*1570*/  IMAD R47, R20, UR21, R47 ;  /* 0x00000015142f7c24 */ /* 0x000fe4000f8e022f */
[----:B------:R-:W-:-:S04]  /*1580*/  IMAD.WIDE.U32 R32, R33, UR20, R18 ;  /* 0x0000001421207c25 */ /* 0x000fc8000f8e0012 */
[----:B------:R-:W-:-:S04]  /*1590*/  IMAD.WIDE.U32 R30, R31, UR20, R18 ;  /* 0x000000141f1e7c25 */ /* 0x000fc8000f8e0012 */
[----:B------:R-:W-:-:S04]  /*15a0*/  IMAD.WIDE.U32 R28, R29, UR20, R18 ;  /* 0x000000141d1c7c25 */ /* 0x000fc8000f8e0012 */
[----:B------:R-:W-:-:S04]  /*15b0*/  IMAD.WIDE.U32 R24, R24, UR20, R18 ;  /* 0x0000001418187c25 */ /* 0x000fc8000f8e0012 */
[----:B------:R-:W-:-:S04]  /*15c0*/  IMAD.WIDE.U32 R22, R22, UR20, R18 ;  /* 0x0000001416167c25 */ /* 0x000fc8000f8e0012 */
[----:B------:R-:W-:-:S04]  /*15d0*/  IMAD.WIDE.U32 R20, R20, UR20, R18 ;  /* 0x0000001414147c25 */ /* 0x000fc8000f8e0012 */
[----:B------:R-:W-:Y:S01]  /*15e0*/  IMAD.WIDE.U32 R18, R2, UR20, R18 ;  /* 0x0000001402127c25 */ /* 0x000fe2000f8e0012 */
[----:B------:R-:W-:Y:S02]  /*15f0*/  LEA.HI.X R2, R5, R27, R4, 0x3, P0 ;  /* 0x0000001b05027211 */ /* 0x000fe400000f1c04 */
[-C--:B------:R-:W-:Y:S01]  /*1600*/  LEA R3, P0, R3, R26.reuse, 0x4 ;  /* 0x0000001a03037211 */ /* 0x080fe200078020ff */
[----:B------:R-:W-:Y:S01]  /*1610*/  IMAD.U32 R6, RZ, RZ, UR6 ;  /* 0x00000006ff067e24 */ /* 0x000fe2000f8e00ff */
[----:B------:R-:W-:Y:S01]  /*1620*/  LEA R4, P1, R7, R26, 0x5 ;  /* 0x0000001a07047211 */ /* 0x000fe200078228ff */
[----:B------:R-:W-:Y:S01]  /*1630*/  IMAD.U32 R11, RZ, RZ, UR8 ;  /* 0x00000008ff0b7e24 */ /* 0x000fe2000f8e00ff */
[----:B------:R-:W-:Y:S01]  /*1640*/  IADD3 R48, PT, PT, R19, R51, RZ ;  /* 0x0000003313307210 */ /* 0x000fe20007ffe0ff */
[----:B------:R-:W-:Y:S01]  /*1650*/  IMAD.U32 R17, RZ, RZ, UR8 ;  /* 0x00000008ff117e24 */ /* 0x000fe2000f8e00ff */
[-C--:B------:R-:W-:Y:S01]  /*1660*/  LEA.HI.X R5, R5, R27.reuse, R6, 0x4, P0 ;  /* 0x0000001b05057211 */ /* 0x080fe200000f2406 */
[----:B------:R-:W-:Y:S01]  /*1670*/  IMAD.U32 R15, RZ, RZ, UR8 ;  /* 0x00000008ff0f7e24 */ /* 0x000fe2000f8e00ff */
[----:B------:R-:W-:Y:S01]  /*1680*/  LEA.HI.X R6, R11, R27, R8, 0x5, P1 ;  /* 0x0000001b0b067211 */ /* 0x000fe200008f2c08 */
[----:B------:R-:W-:Y:S01]  /*1690*/  IMAD.U32 R13, RZ, RZ, UR8 ;  /* 0x00000008ff0d7e24 */ /* 0x000fe2000f8e00ff */
[----:B------:R-:W-:Y:S01]  /*16a0*/  SHF.L.U64.HI R7, R36, 0x3, R35 ;  /* 0x0000000324077819 */ /* 0x000fe20000010223 */
[----:B------:R-:W-:-:S04]  /*16b0*/  IMAD.WIDE.U32 R16, R17, 0x18, R26 ;  /* 0x0000001811107825 */ /* 0x000fc800078e001a */
[----:B------:R-:W-:-:S04]  /*16c0*/  IMAD.WIDE.U32 R14, R15, 0x28, R26 ;  /* 0x000000280f0e7825 */ /* 0x000fc800078e001a */
[----:B------:R-:W-:-:S04]  /*16d0*/  IMAD.WIDE.U32 R12, R13, 0x30, R26 ;  /* 0x000000300d0c7825 */ /* 0x000fc800078e001a */
[----:B------:R-:W-:-:S04]  /*16e0*/  IMAD.WIDE.U32 R10, R11, 0x38, R26 ;  /* 0x000000380b0a7825 */ /* 0x000fc800078e001a */
[----:B------:R-:W-:Y:S02]  /*16f0*/  IMAD.IADD R8, R33, 0x1, R49 ;  /* 0x0000000121087824 */ /* 0x000fe400078e0231 */
[----:B------:R-:W-:Y:S02]  /*1700*/  IMAD.IADD R9, R31, 0x1, R9 ;  /* 0x000000011f097824 */ /* 0x000fe400078e0209 */
[----:B------:R-:W-:Y:S02]  /*1710*/  IMAD.IADD R44, R29, 0x1, R43 ;  /* 0x000000011d2c7824 */ /* 0x000fe400078e022b */
[----:B------:R-:W-:Y:S02]  /*1720*/  IMAD.IADD R45, R25, 0x1, R45 ;  /* 0x00000001192d7824 */ /* 0x000fe400078e022d */
[----:B------:R-:W-:Y:S02]  /*1730*/  IMAD.IADD R46, R23, 0x1, R41 ;  /* 0x00000001172e7824 */ /* 0x000fe400078e0229 */
[----:B------:R-:W-:-:S02]  /*1740*/  IMAD.IADD R47, R21, 0x1, R47 ;  /* 0x00000001152f7824 */ /* 0x000fc400078e022f */
[----:B------:R-:W-:Y:S02]  /*1750*/  VIADD R49, R17, UR13 ;  /* 0x0000000d11317c36 */ /* 0x000fe40008000000 */
[----:B------:R-:W-:Y:S02]  /*1760*/  VIADD R50, R15, UR16 ;  /* 0x000000100f327c36 */ /* 0x000fe40008000000 */
[----:B------:R-:W-:Y:S02]  /*1770*/  VIADD R51, R13, UR17 ;  /* 0x000000110d337c36 */ /* 0x000fe40008000000 */
[----:B0-----:R-:W-:-:S07]  /*1780*/  VIADD R52, R11, UR18 ;  /* 0x000000120b347c36 */ /* 0x001fce0008000000 */
.L_x_17:
[----:B0-----:R-:W-:-:S04]  /*1790*/  IADD3 R40, P0, PT, R26, UR14, RZ ;  /* 0x0000000e1a287c10 */ /* 0x001fc8000ff1e0ff */
[----:B------:R-:W-:-:S05]  /*17a0*/  IADD3.X R41, PT, PT, R27, UR15, RZ, P0, !PT ;  /* 0x0000000f1b297c10 */ /* 0x000fca00087fe4ff */
[----:B------:R0:W2:Y:S02]  /*17b0*/  LDG.E.64 R42, desc[UR10][R40.64] ;  /* 0x0000000a282a7981 */ /* 0x0000a4000c1e1b00 */
[----:B0-----:R-:W-:-:S04]  /*17c0*/  LEA R40, P0, R36, UR14, 0x3 ;  /* 0x0000000e24287c11 */ /* 0x001fc8000f8018ff */
[----:B------:R-:W-:Y:S01]  /*17d0*/  IADD3.X R41, PT, PT, R7, UR15, RZ, P0, !PT ;  /* 0x0000000f07297c10 */ /* 0x000fe200087fe4ff */
[----:B--2---:R-:W-:-:S07]  /*17e0*/  DADD R42, -RZ, -R42 ;  /* 0x00000000ff2a7229 */ /* 0x004fce000000092a */
[----:B------:R0:W-:Y:S02]  /*17f0*/  STG.E.64 desc[UR10][R40.64], R42 ;  /* 0x0000002a28007986 */ /* 0x0001e4000c101b0a */
[----:B0-----:R-:W-:-:S04]  /*1800*/  IADD3 R42, P0, PT, R0, UR14, RZ ;  /* 0x0000000e002a7c10 */ /* 0x001fc8000ff1e0ff */
[----:B------:R-:W-:-:S06]  /*1810*/  IADD3.X R43, PT, PT, R2, UR15, RZ, P0, !PT ;  /* 0x0000000f022b7c10 */ /* 0x000fcc00087fe4ff */
[----:B------:R-:W2:Y:S01]  /*1820*/  LDG.E.64 R42, desc[UR10][R42.64] ;  /* 0x0000000a2a2a7981 */ /* 0x000ea2000c1e1b00 */
[----:B------:R-:W-:-:S04]  /*1830*/  IADD3 R40, P0, PT, R32, UR14, RZ ;  /* 0x0000000e20287c10 */ /* 0x000fc8000ff1e0ff */
[----:B------:R-:W-:Y:S01]  /*1840*/  IADD3.X R41, PT, PT, R8, UR15, RZ, P0, !PT ;  /* 0x0000000f08297c10 */ /* 0x000fe200087fe4ff */
[----:B--2---:R-:W-:-:S07]  /*1850*/  DADD R42, -RZ, -R42 ;  /* 0x00000000ff2a7229 */ /* 0x004fce000000092a */
[----:B------:R0:W-:Y:S02]  /*1860*/  STG.E.64 desc[UR10][R40.64], R42 ;  /* 0x0000002a28007986 */ /* 0x0001e4000c101b0a */
[----:B0-----:R-:W-:-:S04]  /*1870*/  IADD3 R40, P0, PT, R3, UR14, RZ ;  /* 0x0000000e03287c10 */ /* 0x001fc8000ff1e0ff */
[----:B------:R-:W-:-:S05]  /*1880*/  IADD3.X R41, PT, PT, R5, UR15, RZ, P0, !PT ;  /* 0x0000000f05297c10 */ /* 0x000fca00087fe4ff */
[----:B------:R0:W2:Y:S02]  /*1890*/  LDG.E.64 R42, desc[UR10][R40.64] ;  /* 0x0000000a282a7981 */ /* 0x0000a4000c1e1b00 */
[----:B0-----:R-:W-:-:S04]  /*18a0*/  IADD3 R40, P0, PT, R30, UR14, RZ ;  /* 0x0000000e1e287c10 */ /* 0x001fc8000ff1e0ff */
        /* <DEDUP_REMOVED lines=39> */
[----:B------:R-:W-:Y:S01]  /*1b20*/  UISETP.NE.AND UP0, UPT, UR7, URZ, UPT ;  /* 0x000000ff0700728c */ /* 0x000fe2000bf05270 */
[----:B--2---:R-:W-:-:S07]  /*1b30*/  DADD R42, -RZ, -R42 ;  /* 0x00000000ff2a7229 */ /* 0x004fce000000092a */
[----:B------:R0:W-:Y:S01]  /*1b40*/  STG.E.64 desc[UR10][R40.64], R42 ;  /* 0x0000002a28007986 */ /* 0x0001e2000c101b0a */
[----:B------:R-:W-:Y:S05]  /*1b50*/  BRA.U UP0, `(.L_x_17) ;  /* 0xfffffffd000c7547 */ /* 0x000fea000b83ffff */
.L_x_16:
[----:B------:R-:W-:-:S06]  /*1b60*/  ULOP3.LUT UP0, UR7, UR5, 0x7, URZ, 0xc0, !UPT ;  /* 0x0000000705077892 */ /* 0x000fcc000f80c0ff */
[----:B------:R-:W-:-:S13]  /*1b70*/  PLOP3.LUT P0, PT, PT, PT, UP0, 0x80, 0x8 ;  /* 0x000000000008781c */ /* 0x000fda0003f0f008 */
[----:B------:R-:W-:Y:S05]  /*1b80*/  @!P0 EXIT ;  /* 0x000000000000894d */ /* 0x000fea0003800000 */
[----:B------:R-:W-:Y:S02]  /*1b90*/  UISETP.GE.U32.AND UP0, UPT, UR7, 0x4, UPT ;  /* 0x000000040700788c */ /* 0x000fe4000bf06070 */
[----:B------:R-:W-:-:S07]  /*1ba0*/  ULOP3.LUT UR12, UR5, 0x3, URZ, 0xc0, !UPT ;  /* 0x00000003050c7892 */ /* 0x000fce000f8ec0ff */
[----:B------:R-:W-:Y:S05]  /*1bb0*/  BRA.U !UP0, `(.L_x_18) ;  /* 0x0000000108ac7547 */ /* 0x000fea000b800000 */
[----:B------:R-:W1:Y:S01]  /*1bc0*/  LDCU.64 UR14, c[0x0][0x380] ;  /* 0x00007000ff0e77ac */ /* 0x000e620008000a00 */
[----:B------:R-:W-:Y:S02]  /*1bd0*/  IMAD.U32 R5, RZ, RZ, UR4 ;  /* 0x00000004ff057e24 */ /* 0x000fe4000f8e00ff */
[----:B------:R-:W-:Y:S01]  /*1be0*/  IMAD.MOV.U32 R2, RZ, RZ, R38 ;  /* 0x000000ffff027224 */ /* 0x000fe200078e0026 */
[----:B------:R-:W-:Y:S01]  /*1bf0*/  UIMAD UR7, UR6, UR4, URZ ;  /* 0x00000004060772a4 */ /* 0x000fe2000f8e02ff */
[----:B------:R-:W-:Y:S02]  /*1c00*/  IMAD.MOV.U32 R3, RZ, RZ, R39 ;  /* 0x000000ffff037224 */ /* 0x000fe400078e0027 */
[----:B------:R-:W-:-:S04]  /*1c10*/  IMAD.WIDE.U32 R2, R5, UR8, R2 ;  /* 0x0000000805027c25 */ /* 0x000fc8000f8e0002 */
[----:B------:R-:W-:Y:S01]  /*1c20*/  VIADD R3, R3, UR7 ;  /* 0x0000000703037c36 */ /* 0x000fe20008000000 */
[----:B-1----:R-:W-:-:S04]  /*1c30*/  LEA R4, P0, R2, UR14, 0x3 ;  /* 0x0000000e02047c11 */ /* 0x002fc8000f8018ff */
[----:B------:R-:W-:-:S05]  /*1c40*/  LEA.HI.X R5, R2, UR15, R3, 0x3, P0 ;  /* 0x0000000f02057c11 */ /* 0x000fca00080f1c03 */
[----:B------:R-:W2:Y:S01]  /*1c50*/  LDG.E.64 R2, desc[UR10][R4.64] ;  /* 0x0000000a04027981 */ /* 0x000ea2000c1e1b00 */
[----:B------:R-:W-:Y:S01]  /*1c60*/  MOV R6, R36 ;  /* 0x0000002400067202 */ /* 0x000fe20000000f00 */
[----:B------:R-:W-:Y:S01]  /*1c70*/  IMAD.U32 R9, RZ, RZ, UR4 ;  /* 0x00000004ff097e24 */ /* 0x000fe2000f8e00ff */
[----:B------:R-:W-:Y:S01]  /*1c80*/  USHF.L.U32 UR16, UR8, 0x3, URZ ;  /* 0x0000000308107899 */ /* 0x000fe200080006ff */
[----:B------:R-:W-:Y:S01]  /*1c90*/  IMAD.MOV.U32 R7, RZ, RZ, R35 ;  /* 0x000000ffff077224 */ /* 0x000fe200078e0023 */
[----:B------:R-:W-:Y:S02]  /*1ca0*/  USHF.L.U64.HI UR13, UR8, 0x3, UR6 ;  /* 0x00000003080d7899 */ /* 0x000fe40008010206 */
[----:B------:R-:W-:Y:S02]  /*1cb0*/  IMAD.WIDE.U32 R6, R9, UR8, R6 ;  /* 0x0000000809067c25 */ /* 0x000fe4000f8e0006 */
[----:B------:R-:W-:Y:S02]  /*1cc0*/  IADD3 R10, P1, PT, R4, UR16, RZ ;  /* 0x00000010040a7c10 */ /* 0x000fe4000ff3e0ff */
[----:B------:R-:W-:Y:S01]  /*1cd0*/  VIADD R7, R7, UR7 ;  /* 0x0000000707077c36 */ /* 0x000fe20008000000 */
[----:B------:R-:W-:-:S02]  /*1ce0*/  LEA R8, P0, R6, UR14, 0x3 ;  /* 0x0000000e06087c11 */ /* 0x000fc4000f8018ff */
[----:B------:R-:W-:Y:S02]  /*1cf0*/  IADD3.X R11, PT, PT, R5, UR13, RZ, P1, !PT ;  /* 0x0000000d050b7c10 */ /* 0x000fe40008ffe4ff */
[----:B------:R-:W-:Y:S01]  /*1d00*/  LEA.HI.X R9, R6, UR15, R7, 0x3, P0 ;  /* 0x0000000f06097c11 */ /* 0x000fe200080f1c07 */
[----:B--2---:R-:W-:-:S07]  /*1d10*/  DADD R16, -RZ, -R2 ;  /* 0x00000000ff107229 */ /* 0x004fce0000000902 */
[----:B------:R1:W-:Y:S04]  /*1d20*/  STG.E.64 desc[UR10][R8.64], R16 ;  /* 0x0000001008007986 */ /* 0x0003e8000c101b0a */
[----:B------:R-:W2:Y:S01]  /*1d30*/  LDG.E.64 R2, desc[UR10][R10.64] ;  /* 0x0000000a0a027981 */ /* 0x000ea2000c1e1b00 */
[----:B------:R-:W-:Y:S02]  /*1d40*/  IADD3 R4, P0, PT, R8, UR16, RZ ;  /* 0x0000001008047c10 */ /* 0x000fe4000ff1e0ff */
[----:B------:R-:W-:Y:S02]  /*1d50*/  IADD3 R6, P1, PT, R10, UR16, RZ ;  /* 0x000000100a067c10 */ /* 0x000fe4000ff3e0ff */
[----:B------:R-:W-:Y:S02]  /*1d60*/  IADD3.X R5, PT, PT, R9, UR13, RZ, P0, !PT ;  /* 0x0000000d09057c10 */ /* 0x000fe400087fe4ff */
[----:B------:R-:W-:Y:S01]  /*1d70*/  IADD3.X R7, PT, PT, R11, UR13, RZ, P1, !PT ;  /* 0x0000000d0b077c10 */ /* 0x000fe20008ffe4ff */
[----:B--2---:R-:W-:-:S07]  /*1d80*/  DADD R18, -RZ, -R2 ;  /* 0x00000000ff127229 */ /* 0x004fce0000000902 */
[----:B------:R2:W-:Y:S04]  /*1d90*/  STG.E.64 desc[UR10][R4.64], R18 ;  /* 0x0000001204007986 */ /* 0x0005e8000c101b0a */
[----:B------:R-:W3:Y:S01]  /*1da0*/  LDG.E.64 R2, desc[UR10][R6.64] ;  /* 0x0000000a06027981 */ /* 0x000ee2000c1e1b00 */
[----:B------:R-:W-:Y:S02]  /*1db0*/  IADD3 R12, P0, PT, R4, UR16, RZ ;  /* 0x00000010040c7c10 */ /* 0x000fe4000ff1e0ff */
[----:B------:R-:W-:Y:S02]  /*1dc0*/  IADD3 R14, P1, PT, R6, UR16, RZ ;  /* 0x00000010060e7c10 */ /* 0x000fe4000ff3e0ff */
[----:B------:R-:W-:Y:S02]  /*1dd0*/  IADD3.X R13, PT, PT, R5, UR13, RZ, P0, !PT ;  /* 0x0000000d050d7c10 */ /* 0x000fe400087fe4ff */
[----:B------:R-:W-:Y:S01]  /*1de0*/  IADD3.X R15, PT, PT, R7, UR13, RZ, P1, !PT ;  /* 0x0000000d070f7c10 */ /* 0x000fe20008ffe4ff */
[----:B---3--:R-:W-:-:S07]  /*1df0*/  DADD R10, -RZ, -R2 ;  /* 0x00000000ff0a7229 */ /* 0x008fce0000000902 */
[----:B------:R2:W-:Y:S04]  /*1e00*/  STG.E.64 desc[UR10][R12.64], R10 ;  /* 0x0000000a0c007986 */ /* 0x0005e8000c101b0a */
[----:B------:R-:W3:Y:S01]  /*1e10*/  LDG.E.64 R2, desc[UR10][R14.64] ;  /* 0x0000000a0e027981 */ /* 0x000ee2000c1e1b00 */
[----:B-1----:R-:W-:Y:S01]  /*1e20*/  IADD3 R8, P0, PT, R12, UR16, RZ ;  /* 0x000000100c087c10 */ /* 0x002fe2000ff1e0ff */
[----:B------:R-:W-:-:S03]  /*1e30*/  UIADD3 UR4, UPT, UPT, UR4, 0x4, URZ ;  /* 0x0000000404047890 */ /* 0x000fc6000fffe0ff */
[----:B------:R-:W-:Y:S01]  /*1e40*/  IADD3.X R9, PT, PT, R13, UR13, RZ, P0, !PT ;  /* 0x0000000d0d097c10 */ /* 0x000fe200087fe4ff */
[----:B---3--:R-:W-:-:S07]  /*1e50*/  DADD R2, -RZ, -R2 ;  /* 0x00000000ff027229 */ /* 0x008fce0000000902 */
[----:B------:R2:W-:Y:S04]  /*1e60*/  STG.E.64 desc[UR10][R8.64], R2 ;  /* 0x0000000208007986 */ /* 0x0005e8000c101b0a */
.L_x_18:
        /* <DEDUP_REMOVED lines=21> */
[----:B------:R-:W-:Y:S02]  /*1fc0*/  IADD3.X R11, PT, PT, R7, UR14, RZ, P1, !PT ;  /* 0x0000000e070b7c10 */ /* 0x000fe40008ffe4ff */
[----:B------:R-:W-:Y:S02]  /*1fd0*/  IADD3 R5, PT, PT, R5, UR7, RZ ;  /* 0x0000000705057c10 */ /* 0x000fe4000fffe0ff */
[----:B------:R-:W-:-:S04]  /*1fe0*/  LEA R8, P0, R4, UR12, 0x3 ;  /* 0x0000000c04087c11 */ /* 0x000fc8000f8018ff */
[----:B------:R-:W-:Y:S01]  /*1ff0*/  LEA.HI.X R9, R4, UR13, R5, 0x3, P0 ;  /* 0x0000000d04097c11 */ /* 0x000fe200080f1c05 */
[----:B--2---:R-:W-:-:S07]  /*2000*/  DADD R4, -RZ, -R2 ;  /* 0x00000000ff047229 */ /* 0x004fce0000000902 */
[----:B------:R1:W-:Y:S04]  /*2010*/  STG.E.64 desc[UR10][R8.64], R4 ;  /* 0x0000000408007986 */ /* 0x0003e8000c101b0a */
[----:B------:R-:W2:Y:S01]  /*2020*/  LDG.E.64 R2, desc[UR10][R10.64] ;  /* 0x0000000a0a027981 */ /* 0x000ea2000c1e1b00 */
[----:B------:R-:W-:Y:S01]  /*2030*/  IADD3 R6, P0, PT, R8, UR15, RZ ;  /* 0x0000000f08067c10 */ /* 0x000fe2000ff1e0ff */
[----:B------:R-:W-:-:S03]  /*2040*/  UIADD3 UR4, UPT, UPT, UR4, 0x2, URZ ;  /* 0x0000000204047890 */ /* 0x000fc6000fffe0ff */
[----:B------:R-:W-:Y:S01]  /*2050*/  IADD3.X R7, PT, PT, R9, UR14, RZ, P0, !PT ;  /* 0x0000000e09077c10 */ /* 0x000fe200087fe4ff */
[----:B--2---:R-:W-:-:S07]  /*2060*/  DADD R2, -RZ, -R2 ;  /* 0x00000000ff027229 */ /* 0x004fce0000000902 */
[----:B------:R1:W-:Y:S04]  /*2070*/  STG.E.64 desc[UR10][R6.64], R2 ;  /* 0x0000000206007986 */ /* 0x0003e8000c101b0a */
.L_x_19:
        /* <DEDUP_REMOVED lines=14> */
[----:B------:R-:W-:Y:S02]  /*2160*/  IMAD.U32 R9, RZ, RZ, UR4 ;  /* 0x00000004ff097e24 */ /* 0x000fe4000f8e00ff */
[----:B------:R-:W-:Y:S02]  /*2170*/  IMAD.MOV.U32 R6, RZ, RZ, R36 ;  /* 0x000000ffff067224 */ /* 0x000fe400078e0024 */
[----:B------:R-:W-:Y:S02]  /*2180*/  IMAD.MOV.U32 R7, RZ, RZ, R35 ;  /* 0x000000ffff077224 */ /* 0x000fe400078e0023 */
[----:B------:R-:W-:-:S04]  /*2190*/  IMAD.WIDE.U32 R6, R9, UR8, R6 ;  /* 0x0000000809067c25 */ /* 0x000fc8000f8e0006 */
[----:B------:R-:W-:Y:S01]  /*21a0*/  VIADD R7, R7, UR6 ;  /* 0x0000000607077c36 */ /* 0x000fe20008000000 */
[----:B------:R-:W-:-:S04]  /*21b0*/  LEA R8, P0, R6, UR12, 0x3 ;  /* 0x0000000c06087c11 */ /* 0x000fc8000f8018ff */
[----:B------:R-:W-:Y:S01]  /*21c0*/  LEA.HI.X R9, R6, UR13, R7, 0x3, P0 ;  /* 0x0000000d06097c11 */ /* 0x000fe200080f1c07 */
[----:B--2---:R-:W-:-:S07]  /*21d0*/  DADD R2, -RZ, -R2 ;  /* 0x00000000ff027229 */ /* 0x004fce0000000902 */
[----:B------:R-:W-:Y:S01]  /*21e0*/  STG.E.64 desc[UR10][R8.64], R2 ;  /* 0x0000000208007986 */ /* 0x000fe2000c101b0a */
[----:B------:R-:W-:Y:S05]  /*21f0*/  EXIT ;  /* 0x000000000000794d */ /* 0x000fea0003800000 */
.L_x_20:
        /* <DEDUP_REMOVED lines=16> */
.L_x_33:


//--------------------- .text._Z12_unpack_trilPdS_mi --------------------------
	.section	.text._Z12_unpack_trilPdS_mi,"ax",@progbits
	.align	128
.text._Z12_unpack_trilPdS_mi:
        .type           _Z12_unpack_trilPdS_mi,@function
        .size           _Z12_unpack_trilPdS_mi,(.L_x_34 - _Z12_unpack_trilPdS_mi)
        .other          _Z12_unpack_trilPdS_mi,@"STO_CUDA_ENTRY STV_DEFAULT"
_Z12_unpack_trilPdS_mi:
[----:B------:R-:W-:Y:S01]  /*0000*/  LDC R1, c[0x0][0x37c] ;  /* 0x0000df00ff017b82 */ /* 0x000fe20000000800 */
[----:B------:R-:W0:Y:S07]  /*0010*/  S2R R13, SR_TID.X ;  /* 0x00000000000d7919 */ /* 0x000e2e0000002100 */
[----:B------:R-:W0:Y:S01]  /*0020*/  LDC R12, c[0x0][0x360] ;  /* 0x0000d800ff0c7b82 */ /* 0x000e220000000800 */
[----:B------:R-:W1:Y:S01]  /*0030*/  LDCU UR16, c[0x0][0x364] ;  /* 0x00006c80ff1077ac */ /* 0x000e620008000800 */
[----:B------:R-:W2:Y:S01]  /*0040*/  S2R R9, SR_TID.Y ;  /* 0x0000000000097919 */ /* 0x000ea20000002200 */
[----:B------:R-:W3:Y:S05]  /*0050*/  LDCU.64 UR10, c[0x0][0x390] ;  /* 0x00007200ff0a77ac */ /* 0x000eea0008000a00 */
[----:B------:R-:W0:Y:S08]  /*0060*/  S2UR UR4, SR_CTAID.X ;  /* 0x00000000000479c3 */ /* 0x000e300000002500 */
[----:B------:R-:W2:Y:S08]  /*0070*/  S2UR UR9, SR_CTAID.Y ;  /* 0x00000000000979c3 */ /* 0x000eb00000002600 */
[----:B------:R-:W2:Y:S01]  /*0080*/  LDC R14, c[0x0][0x364] ;  /* 0x0000d900ff0e7b82 */ /* 0x000ea20000000800 */
[----:B0-----:R-:W-:-:S02]  /*0090*/  IMAD R12, R12, UR4, R13 ;  /* 0x000000040c0c7c24 */ /* 0x001fc4000f8e020d */
[----:B--2---:R-:W-:-:S05]  /*00a0*/  IMAD R14, R14, UR9, R9 ;  /* 0x000000090e0e7c24 */ /* 0x004fca000f8e0209 */
[----:B------:R-:W-:-:S04]  /*00b0*/  ISETP.GT.U32.AND P0, PT, R14, R12, PT ;  /* 0x0000000c0e00720c */ /* 0x000fc80003f04070 */
[----:B------:R-:W-:-:S04]  /*00c0*/  ISETP.GT.U32.AND.EX P0, PT, RZ, RZ, PT, P0 ;  /* 0x000000ffff00720c */ /* 0x000fc80003f04100 */
[----:B------:R-:W-:-:S04]  /*00d0*/  SEL R0, R14, R12, P0 ;  /* 0x0000000c0e007207 */ /* 0x000fc80000000000 */
[----:B---3--:R-:W-:-:S04]  /*00e0*/  ISETP.GE.U32.AND P0, PT, R0, UR10, PT ;  /* 0x0000000a00007c0c */ /* 0x008fc8000bf06070 */
[----:B------:R-:W-:-:S04]  /*00f0*/  ISETP.GE.U32.AND.EX P0, PT, RZ, UR11, PT, P0 ;  /* 0x0000000bff007c0c */ /* 0x000fc8000bf06100 */
[----:B------:R-:W-:-:S13]  /*0100*/  ISETP.LT.U32.OR P0, PT, R14, R12, P0 ;  /* 0x0000000c0e00720c */ /* 0x000fda0000701470 */
[----:B-1----:R-:W-:Y:S05]  /*0110*/  @P0 EXIT ;  /* 0x000000000000094d */ /* 0x002fea0003800000 */
[----:B------:R-:W0:Y:S02]  /*0120*/  LDCU UR8, c[0x0][0x398] ;  /* 0x00007300ff0877ac */ /* 0x000e240008000800 */
[----:B0-----:R-:W-:-:S06]  /*0130*/  UISETP.GE.AND UP0, UPT, UR8, 0x1, UPT ;  /* 0x000000010800788c */ /* 0x001fcc000bf06270 */
[----:B------:R-:W-:-:S13]  /*0140*/  PLOP3.LUT P0, PT, PT, PT, UP0, 0x80, 0x8 ;  /* 0x000000000008781c */ /* 0x000fda0003f0f008 */
[----:B------:R-:W-:Y:S05]  /*0150*/  @!P0 EXIT ;  /* 0x000000000000894d */ /* 0x000fea0003800000 */
[----:B------:R-:W0:Y:S01]  /*0160*/  LDCU.64 UR4, c[0x0][0x390] ;  /* 0x00007200ff0477ac */ /* 0x000e220008000a00 */
[----:B------:R-:W-:Y:S01]  /*0170*/  IMAD.MOV.U32 R0, RZ, RZ, RZ ;  /* 0x000000ffff007224 */ /* 0x000fe200078e00ff */
[----:B------:R-:W-:Y:S02]  /*0180*/  UISETP.GE.U32.AND UP0, UPT, UR8, 0x8, UPT ;  /* 0x000000080800788c */ /* 0x000fe4000bf06070 */
[----:B------:R-:W-:Y:S01]  /*0190*/  UIMAD UR6, UR11, UR10, URZ ;  /* 0x0000000a0b0672a4 */ /* 0x000fe2000f8e02ff */
[----:B------:R-:W1:Y:S03]  /*01a0*/  LDCU.64 UR12, c[0x0][0x358] ;  /* 0x00006b00ff0c77ac */ /* 0x000e660008000a00 */
[----:B------:R-:W-:Y:S02]  /*01b0*/  UIMAD UR7, UR10, UR11, UR6 ;  /* 0x0000000b0a0772a4 */ /* 0x000fe4000f8e0206 */
[----:B0-----:R-:W-:-:S04]  /*01c0*/  UIMAD.WIDE.U32 UR4, UR10, UR10, UR4 ;  /* 0x0000000a0a0472a5 */ /* 0x001fc8000f8e0004 */
[----:B------:R-:W-:-:S04]  /*01d0*/  UIADD3 UR6, UPT, UPT, UR5, UR7, URZ ;  /* 0x0000000705067290 */ /* 0x000fc8000fffe0ff */
[----:B------:R-:W-:Y:S02]  /*01e0*/  USHF.R.U64 UR5, UR4, 0x1, UR6 ;  /* 0x0000000104057899 */ /* 0x000fe40008001206 */
[----:B------:R-:W-:Y:S01]  /*01f0*/  USHF.R.U32.HI UR6, URZ, 0x1, UR6 ;  /* 0x00000001ff067899 */ /* 0x000fe20008011606 */
[----:B-1----:R-:W-:Y:S11]  /*0200*/  BRA.U !UP0, `(.L_x_21) ;  /* 0x0000000908a47547 */ /* 0x002ff6000b800000 */
[----:B------:R-:W-:Y:S01]  /*0210*/  IMAD.MOV.U32 R15, RZ, RZ, RZ ;  /* 0x000000ffff0f7224 */ /* 0x000fe200078e00ff */
[----:B------:R-:W0:Y:S01]  /*0220*/  LDCU.64 UR30, c[0x0][0x380] ;  /* 0x00007000ff1e77ac */ /* 0x000e220008000a00 */
[----:B------:R-:W-:Y:S01]  /*0230*/  IMAD.SHL.U32 R25, R12, 0x8, RZ ;  /* 0x000000080c197824 */ /* 0x000fe200078e00ff */
[----:B------:R-:W-:Y:S01]  /*0240*/  SHF.R.U32.HI R21, RZ, 0x1d, R12 ;  /* 0x0000001dff157819 */ /* 0x000fe2000001160c */
[----:B------:R-:W-:Y:S01]  /*0250*/  IMAD.WIDE.U32 R2, R14, R14, R14 ;  /* 0x0000000e0e027225 */ /* 0x000fe200078e000e */
[----:B------:R-:W-:Y:S01]  /*0260*/  UMOV UR4, URZ ;  /* 0x000000ff00047c82 */ /* 0x000fe20008000000 */
[----:B------:R-:W-:Y:S02]  /*0270*/  UIMAD.WIDE.U32 UR14, UR16, UR9, URZ ;  /* 0x00000009100e72a5 */ /* 0x000fe4000f8e00ff */
[----:B------:R-:W-:Y:S01]  /*0280*/  VIADD R5, R3, UR4 ;  /* 0x0000000403057c36 */ /* 0x000fe20008000000 */
[----:B------:R-:W-:Y:S02]  /*0290*/  UIMAD UR26, UR11, 0x3, URZ ;  /* 0x000000030b1a78a4 */ /* 0x000fe4000f8e02ff */
[----:B------:R-:W-:-:S02]  /*02a0*/  ULEA UR17, UP0, UR10, UR14, 0x1 ;  /* 0x0000000e0a117291 */ /* 0x000fc4000f8008ff */
[--C-:B------:R-:W-:Y:S01]  /*02b0*/  SHF.R.U64 R3, R2, 0x1, R5.reuse ;  /* 0x0000000102037819 */ /* 0x100fe20000001205 */
[----:B------:R-:W-:Y:S01]  /*02c0*/  UIMAD.WIDE.U32 UR22, UR10, 0x3, UR14 ;  /* 0x000000030a1678a5 */ /* 0x000fe2000f8e000e */
[----:B------:R-:W-:Y:S01]  /*02d0*/  SHF.R.U32.HI R0, RZ, 0x1, R5 ;  /* 0x00000001ff007819 */ /* 0x000fe20000011605 */
[----:B------:R-:W-:Y:S01]  /*02e0*/  ULEA.HI.X UR21, UR10, UR15, UR11, 0x1, UP0 ;  /* 0x0000000f0a157291 */ /* 0x000fe200080f0c0b */
[----:B------:R-:W-:Y:S01]  /*02f0*/  IADD3 R3, P0, PT, R12, R3, RZ ;  /* 0x000000030c037210 */ /* 0x000fe20007f1e0ff */
[----:B------:R-:W-:Y:S01]  /*0300*/  UIMAD UR28, UR11, 0x5, URZ ;  /* 0x000000050b1c78a4 */ /* 0x000fe2000f8e02ff */
[----:B------:R-:W-:Y:S01]  /*0310*/  MOV R2, UR26 ;  /* 0x0000001a00027c02 */ /* 0x000fe20008000f00 */
[----:B------:R-:W-:Y:S01]  /*0320*/  UIMAD.WIDE.U32 UR26, UR10, 0x5, UR14 ;  /* 0x000000050a1a78a5 */ /* 0x000fe2000f8e000e */
[----:B0-----:R-:W-:Y:S01]  /*0330*/  LEA R20, P1, R3, UR30, 0x3 ;  /* 0x0000001e03147c11 */ /* 0x001fe2000f8218ff */
[----:B------:R-:W-:Y:S01]  /*0340*/  IMAD.X R0, RZ, RZ, R0, P0 ;  /* 0x000000ffff007224 */ /* 0x000fe200000e0600 */
[----:B------:R-:W-:Y:S01]  /*0350*/  IADD3 R4, P0, PT, R9, UR17, RZ ;  /* 0x0000001109047c10 */ /* 0x000fe2000ff1e0ff */
[----:B------:R-:W-:-:S02]  /*0360*/  ULEA UR17, UP0, UR10, UR14, 0x2 ;  /* 0x0000000e0a117291 */ /* 0x000fc4000f8010ff */
[----:B------:R-:W-:Y:S01]  /*0370*/  UIMAD.WIDE.U32 UR32, UR10, 0x7, UR14 ;  /* 0x000000070a2078a5 */ /* 0x000fe2000f8e000e */
[----:B------:R-:W-:Y:S01]  /*0380*/  LEA.HI.X R3, R3, UR31, R0, 0x3, P1 ;  /* 0x0000001f03037c11 */ /* 0x000fe200088f1c00 */
[----:B------:R-:W-:Y:S01]  /*0390*/  IMAD.X R0, RZ, RZ, UR21, P0 ;  /* 0x00000015ff007e24 */ /* 0x000fe200080e06ff */
[----:B------:R-:W-:Y:S01]  /*03a0*/  ULEA.HI.X UR21, UR10, UR15, UR11, 0x2, UP0 ;  /* 0x0000000f0a157291 */ /* 0x000fe200080f140b */
[C---:B------:R-:W-:Y:S01]  /*03b0*/  IADD3 R16, P1, PT, R9.reuse, UR17, RZ ;  /* 0x0000001109107c10 */ /* 0x040fe2000ff3e0ff */
[----:B------:R-:W-:Y:S01]  /*03c0*/  UIMAD.WIDE.U32 UR30, UR10, 0x6, UR14 ;  /* 0x000000060a1e78a5 */ /* 0x000fe2000f8e000e */
[----:B------:R-:W-:Y:S01]  /*03d0*/  IADD3 R10, P0, PT, R9, UR22, RZ ;  /* 0x00000016090a7c10 */ /* 0x000fe2000ff1e0ff */
[----:B------:R-:W-:Y:S01]  /*03e0*/  IMAD R5, R0, UR10, RZ ;  /* 0x0000000a00057c24 */ /* 0x000fe2000f8e02ff */
[----:B------:R-:W-:Y:S01]  /*03f0*/  UIMAD UR34, UR11, 0x7, URZ ;  /* 0x000000070b2278a4 */ /* 0x000fe2000f8e02ff */
[----:B------:R-:W-:Y:S01]  /*0400*/  IMAD.X R0, RZ, RZ, UR21, P1 ;  /* 0x00000015ff007e24 */ /* 0x000fe200088e06ff */
[----:B------:R-:W-:Y:S01]  /*0410*/  IADD3.X R2, PT, PT, R2, UR23, RZ, P0, !PT ;  /* 0x0000001702027c10 */ /* 0x000fe200087fe4ff */
[----:B------:R-:W-:Y:S01]  /*0420*/  IMAD R7, R4, UR11, R5 ;  /* 0x0000000b04077c24 */ /* 0x000fe2000f8e0205 */
[----:B------:R-:W-:Y:S01]  /*0430*/  UIMAD UR29, UR11, 0x6, URZ ;  /* 0x000000060b1d78a4 */ /* 0x000fe2000f8e02ff */
[----:B------:R-:W-:Y:S01]  /*0440*/  IMAD R17, R0, UR10, RZ ;  /* 0x0000000a00117c24 */ /* 0x000fe2000f8e02ff */
[----:B------:R-:W-:-:S02]  /*0450*/  UIMAD.WIDE.U32 UR24, UR10, UR10, URZ ;  /* 0x0000000a0a1872a5 */ /* 0x000fc4000f8e00ff */
[----:B------:R-:W-:Y:S01]  /*0460*/  IMAD.WIDE.U32 R4, R4, UR10, RZ ;  /* 0x0000000a04047c25 */ /* 0x000fe2000f8e00ff */
[----:B------:R-:W-:Y:S02]  /*0470*/  ULOP3.LUT UR4, UR8, 0x7ffffff8, URZ, 0xc0, !UPT ;  /* 0x7ffffff808047892 */ /* 0x000fe4000f8ec0ff */
[----:B------:R-:W-:Y:S01]  /*0480*/  UIADD3 UR7, UPT, UPT, UR7, UR25, URZ ;  /* 0x0000001907077290 */ /* 0x000fe2000fffe0ff */
[----:B------:R-:W-:Y:S01]  /*0490*/  IMAD R11, R2, UR10, RZ ;  /* 0x0000000a020b7c24 */ /* 0x000fe2000f8e02ff */
[-C--:B------:R-:W-:Y:S01]  /*04a0*/  LEA R2, P0, R4, R25.reuse, 0x3 ;  /* 0x0000001904027211 */ /* 0x080fe200078018ff */
[C---:B------:R-:W-:Y:S01]  /*04b0*/  IMAD R19, R16.reuse, UR11, R17 ;  /* 0x0000000b10137c24 */ /* 0x040fe2000f8e0211 */
[----:B------:R-:W-:Y:S01]  /*04c0*/  USHF.L.U64.HI UR20, UR5, 0x3, UR6 ;  /* 0x0000000305147899 */ /* 0x000fe20008010206 */
[----:B------:R-:W-:Y:S01]  /*04d0*/  IMAD.WIDE.U32 R16, R16, UR10, RZ ;  /* 0x0000000a10107c25 */ /* 0x000fe2000f8e00ff */
[----:B------:R-:W-:Y:S02]  /*04e0*/  USHF.L.U64.HI UR19, UR5, 0x4, UR6 ;  /* 0x0000000405137899 */ /* 0x000fe40008010206 */
[----:B------:R-:W-:Y:S01]  /*04f0*/  USHF.L.U64.HI UR18, UR5, 0x5, UR6 ;  /* 0x0000000505127899 */ /* 0x000fe20008010206 */
[----:B------:R-:W-:Y:S01]  /*0500*/  IMAD R13, R10, UR11, R11 ;  /* 0x0000000b0a0d7c24 */ /* 0x000fe2000f8e020b */
[----:B------:R-:W-:Y:S01]  /*0510*/  LEA R6, P1, R16, R25, 0x3 ;  /* 0x0000001910067211 */ /* 0x000fe200078218ff */
[----:B------:R-:W-:Y:S01]  /*0520*/  IMAD.IADD R0, R5, 0x1, R7 ;  /* 0x0000000105007824 */ /* 0x000fe200078e0207 */
[----:B------:R-:W-:Y:S01]  /*0530*/  USHF.L.U64.HI UR17, UR5, 0x6, UR6 ;  /* 0x0000000605117899 */ /* 0x000fe20008010206 */
[----:B------:R-:W-:Y:S01]  /*0540*/  IMAD.WIDE.U32 R10, R10, UR10, RZ ;  /* 0x0000000a0a0a7c25 */ /* 0x000fe2000f8e00ff */
[----:B------:R-:W0:Y:S02]  /*0550*/  LDCU.64 UR22, c[0x0][0x388] ;  /* 0x00007100ff1677ac */ /* 0x000e240008000a00 */
[----:B------:R-:W-:Y:S01]  /*0560*/  LEA.HI.X R4, R4, R21, R0, 0x3, P0 ;  /* 0x0000001504047211 */ /* 0x000fe200000f1c00 */
[----:B------:R-:W-:Y:S01]  /*0570*/  IMAD.IADD R8, R17, 0x1, R19 ;  /* 0x0000000111087824 */ /* 0x000fe200078e0213 */
[----:B------:R-:W-:Y:S01]  /*0580*/  LEA R5, P0, R10, R25, 0x3 ;  /* 0x000000190a057211 */ /* 0x000fe200078018ff */
[----:B------:R-:W-:-:S02]  /*0590*/  IMAD.IADD R7, R11, 0x1, R13 ;  /* 0x000000010b077824 */ /* 0x000fc400078e020d */
[----:B------:R-:W-:Y:S02]  /*05a0*/  HFMA2 R13, -RZ, RZ, 0, 0 ;  /* 0x00000000ff0d7431 */ /* 0x000fe400000001ff */
[----:B------:R-:W-:Y:S01]  /*05b0*/  IMAD.U32 R0, RZ, RZ, UR28 ;  /* 0x0000001cff007e24 */ /* 0x000fe2000f8e00ff */
[-C--:B------:R-:W-:Y:S01]  /*05c0*/  LEA.HI.X R8, R16, R21.reuse, R8, 0x3, P1 ;  /* 0x0000001510087211 */ /* 0x080fe200008f1c08 */
[----:B------:R-:W-:Y:S01]  /*05d0*/  IMAD.U32 R16, RZ, RZ, UR14 ;  /* 0x0000000eff107e24 */ /* 0x000fe2000f8e00ff */
[----:B------:R-:W-:Y:S01]  /*05e0*/  LEA.HI.X R7, R10, R21, R7, 0x3, P0 ;  /* 0x000000150a077211 */ /* 0x000fe200000f1c07 */
[----:B------:R-:W-:Y:S01]  /*05f0*/  IMAD.U32 R11, RZ, RZ, UR15 ;  /* 0x0000000fff0b7e24 */ /* 0x000fe2000f8e00ff */
[C---:B------:R-:W-:Y:S01]  /*0600*/  IADD3 R10, P3, PT, R9.reuse, UR26, RZ ;  /* 0x0000001a090a7c10 */ /* 0x040fe2000ff7e0ff */
[----:B------:R-:W-:Y:S01]  /*0610*/  IMAD.U32 R18, RZ, RZ, UR33 ;  /* 0x00000021ff127e24 */ /* 0x000fe2000f8e00ff */
[C---:B------:R-:W-:Y:S01]  /*0620*/  IADD3 R17, P1, P2, R9.reuse, UR10, R16 ;  /* 0x0000000a09117c10 */ /* 0x040fe2000fa3e010 */
[----:B------:R-:W-:Y:S01]  /*0630*/  IMAD.U32 R16, RZ, RZ, UR31 ;  /* 0x0000001fff107e24 */ /* 0x000fe2000f8e00ff */
[----:B------:R-:W-:Y:S01]  /*0640*/  IADD3.X R0, PT, PT, R0, UR27, RZ, P3, !PT ;  /* 0x0000001b00007c10 */ /* 0x000fe20009ffe4ff */
[----:B------:R-:W-:Y:S01]  /*0650*/  UIADD3 UR4, UPT, UPT, -UR4, URZ, URZ ;  /* 0x000000ff04047290 */ /* 0x000fe2000fffe1ff */
[----:B------:R-:W-:Y:S01]  /*0660*/  IADD3.X R11, PT, PT, RZ, UR11, R11, P1, P2 ;  /* 0x0000000bff0b7c10 */ /* 0x000fe20008fe440b */
[----:B------:R-:W-:Y:S01]  /*0670*/  USHF.L.U64.HI UR7, UR24, 0x6, UR7 ;  /* 0x0000000618077899 */ /* 0x000fe20008010207 */
[C---:B------:R-:W-:Y:S01]  /*0680*/  IADD3 R30, P1, PT, R9.reuse, UR32, RZ ;  /* 0x00000020091e7c10 */ /* 0x040fe2000ff3e0ff */
[----:B------:R-:W-:Y:S01]  /*0690*/  IMAD R19, R0, UR10, RZ ;  /* 0x0000000a00137c24 */ /* 0x000fe2000f8e02ff */
[----:B------:R-:W-:-:S02]  /*06a0*/  IADD3 R22, P0, PT, R9, UR30, RZ ;  /* 0x0000001e09167c10 */ /* 0x000fc4000ff1e0ff */
[----:B------:R-:W-:Y:S01]  /*06b0*/  IADD3.X R0, PT, PT, R18, UR34, RZ, P1, !PT ;  /* 0x0000002212007c10 */ /* 0x000fe20008ffe4ff */
[----:B------:R-:W-:Y:S01]  /*06c0*/  IMAD R23, R10, UR11, R19 ;  /* 0x0000000b0a177c24 */ /* 0x000fe2000f8e0213 */
[----:B------:R-:W-:Y:S01]  /*06d0*/  IADD3.X R9, PT, PT, R16, UR29, RZ, P0, !PT ;  /* 0x0000001d10097c10 */ /* 0x000fe200087fe4ff */
[----:B------:R-:W-:Y:S02]  /*06e0*/  IMAD R16, R11, UR10, RZ ;  /* 0x0000000a0b107c24 */ /* 0x000fe4000f8e02ff */
[----:B------:R-:W-:-:S04]  /*06f0*/  IMAD.WIDE.U32 R10, R10, UR10, RZ ;  /* 0x0000000a0a0a7c25 */ /* 0x000fc8000f8e00ff */
[----:B------:R-:W-:Y:S01]  /*0700*/  IMAD R31, R0, UR10, RZ ;  /* 0x0000000a001f7c24 */ /* 0x000fe2000f8e02ff */
[----:B------:R-:W-:Y:S01]  /*0710*/  IADD3 R0, PT, PT, R11, R23, RZ ;  /* 0x000000170b007210 */ /* 0x000fe20007ffe0ff */
[----:B------:R-:W-:Y:S01]  /*0720*/  IMAD R29, R9, UR10, RZ ;  /* 0x0000000a091d7c24 */ /* 0x000fe2000f8e02ff */
[----:B------:R-:W-:Y:S01]  /*0730*/  LEA R9, P0, R10, R25, 0x3 ;  /* 0x000000190a097211 */ /* 0x000fe200078018ff */
[----:B------:R-:W-:Y:S02]  /*0740*/  IMAD R35, R30, UR11, R31 ;  /* 0x0000000b1e237c24 */ /* 0x000fe4000f8e021f */
[----:B------:R-:W-:Y:S01]  /*0750*/  IMAD R27, R17, UR11, R16 ;  /* 0x0000000b111b7c24 */ /* 0x000fe2000f8e0210 */
[----:B------:R-:W-:Y:S01]  /*0760*/  LEA.HI.X R10, R10, R21, R0, 0x3, P0 ;  /* 0x000000150a0a7211 */ /* 0x000fe200000f1c00 */
[----:B------:R-:W-:Y:S02]  /*0770*/  IMAD R29, R22, UR11, R29 ;  /* 0x0000000b161d7c24 */ /* 0x000fe4000f8e021d */
[----:B------:R-:W-:-:S04]  /*0780*/  IMAD.WIDE.U32 R30, R30, UR10, RZ ;  /* 0x0000000a1e1e7c25 */ /* 0x000fc8000f8e00ff */
[----:B------:R-:W-:Y:S01]  /*0790*/  IMAD.WIDE.U32 R16, R17, UR10, R12 ;  /* 0x0000000a11107c25 */ /* 0x000fe2000f8e000c */
[----:B------:R-:W-:-:S03]  /*07a0*/  LEA R28, P1, R30, R25, 0x3 ;  /* 0x000000191e1c7211 */ /* 0x000fc600078218ff */
[----:B------:R-:W-:-:S04]  /*07b0*/  IMAD.WIDE.U32 R18, R14, UR10, R12 ;  /* 0x0000000a0e127c25 */ /* 0x000fc8000f8e000c */
[----:B------:R-:W-:-:S04]  /*07c0*/  IMAD.WIDE.U32 R22, R22, UR10, RZ ;  /* 0x0000000a16167c25 */ /* 0x000fc8000f8e00ff */
[----:B------:R-:W-:Y:S01]  /*07d0*/  IMAD.IADD R0, R31, 0x1, R35 ;  /* 0x000000011f007824 */ /* 0x000fe200078e0223 */
[----:B------:R-:W-:Y:S01]  /*07e0*/  LEA R11, P0, R22, R25, 0x3 ;  /* 0x00000019160b7211 */ /* 0x000fe200078018ff */
[----:B------:R-:W-:Y:S02]  /*07f0*/  IMAD R33, R14, UR11, R19 ;  /* 0x0000000b0e217c24 */ /* 0x000fe4000f8e0213 */
[----:B------:R-:W-:Y:S01]  /*0800*/  IMAD.IADD R29, R23, 0x1, R29 ;  /* 0x00000001171d7824 */ /* 0x000fe200078e021d */
[-C--:B------:R-:W-:Y:S01]  /*0810*/  LEA.HI.X R30, R30, R21.reuse, R0, 0x3, P1 ;  /* 0x000000151e1e7211 */ /* 0x080fe200008f1c00 */
[----:B------:R-:W-:Y:S01]  /*0820*/  IMAD.IADD R27, R17, 0x1, R27 ;  /* 0x00000001111b7824 */ /* 0x000fe200078e021b */
[----:B------:R-:W-:Y:S02]  /*0830*/  SHF.L.U64.HI R31, R18, 0x3, R33 ;  /* 0x00000003121f7819 */ /* 0x000fe40000010221 */
[----:B------:R-:W-:Y:S02]  /*0840*/  LEA.HI.X R29, R22, R21, R29, 0x3, P0 ;  /* 0x00000015161d7211 */ /* 0x000fe400000f1c1d */
[----:B0-----:R-:W-:-:S07]  /*0850*/  SHF.L.U64.HI R0, R16, 0x3, R27 ;  /* 0x0000000310007819 */ /* 0x001fce000001021b */
.L_x_22:
[----:B------:R-:W-:-:S05]  /*0860*/  IMAD.MOV.U32 R21, RZ, RZ, R3 ;  /* 0x000000ffff157224 */ /* 0x000fca00078e0003 */
[----:B------:R-:W2:Y:S01]  /*0870*/  LDG.E.64 R24, desc[UR12][R20.64] ;  /* 0x0000000c14187981 */ /* 0x000ea2000c1e1b00 */
[----:B-1----:R-:W-:Y:S01]  /*0880*/  IMAD.U32 R35, RZ, RZ, UR5 ;  /* 0x00000005ff237e24 */ /* 0x002fe2000f8e00ff */
[----:B------:R-:W-:-:S04]  /*0890*/  LEA R22, P0, R18, UR22, 0x3 ;  /* 0x0000001612167c11 */ /* 0x000fc8000f8018ff */
[----:B------:R-:W-:Y:S02]  /*08a0*/  LEA R34, P1, R35, R20, 0x3 ;  /* 0x0000001423227211 */ /* 0x000fe400078218ff */
[----:B------:R-:W-:Y:S02]  /*08b0*/  IADD3.X R23, PT, PT, R31, UR23, RZ, P0, !PT ;  /* 0x000000171f177c10 */ /* 0x000fe400087fe4ff */
[----:B------:R-:W-:Y:S02]  /*08c0*/  IADD3.X R35, PT, PT, R3, UR20, RZ, P1, !PT ;  /* 0x0000001403237c10 */ /* 0x000fe40008ffe4ff */
[----:B------:R-:W-:Y:S01]  /*08d0*/  MOV R27, UR5 ;  /* 0x00000005001b7c02 */ /* 0x000fe20008000f00 */
[----:B--2---:R0:W-:Y:S04]  /*08e0*/  STG.E.64 desc[UR12][R22.64], R24 ;  /* 0x0000001816007986 */ /* 0x0041e8000c101b0c */
[----:B------:R-:W2:Y:S01]  /*08f0*/  LDG.E.64 R34, desc[UR12][R34.64] ;  /* 0x0000000c22227981 */ /* 0x000ea2000c1e1b00 */
[----:B------:R-:W-:-:S02]  /*0900*/  LEA R32, P0, R16, UR22, 0x3 ;  /* 0x0000001610207c11 */ /* 0x000fc4000f8018ff */
[----:B------:R-:W-:Y:S02]  /*0910*/  LEA R26, P1, R27, R20, 0x4 ;  /* 0x000000141b1a7211 */ /* 0x000fe400078220ff */
[----:B------:R-:W-:Y:S02]  /*0920*/  IADD3.X R33, PT, PT, R0, UR23, RZ, P0, !PT ;  /* 0x0000001700217c10 */ /* 0x000fe400087fe4ff */
[----:B------:R-:W-:Y:S01]  /*0930*/  IADD3.X R27, PT, PT, R3, UR19, RZ, P1, !PT ;  /* 0x00000013031b7c10 */ /* 0x000fe20008ffe4ff */
[----:B------:R-:W-:Y:S01]  /*0940*/  IMAD.U32 R37, RZ, RZ, UR5 ;  /* 0x00000005ff257e24 */ /* 0x000fe2000f8e00ff */
[----:B------:R-:W-:Y:S01]  /*0950*/  UIMAD UR14, UR6, 0x18, URZ ;  /* 0x00000018060e78a4 */ /* 0x000fe2000f8e02ff */
[----:B--2---:R1:W-:Y:S04]  /*0960*/  STG.E.64 desc[UR12][R32.64], R34 ;  /* 0x0000002220007986 */ /* 0x0043e8000c101b0c */
[----:B------:R-:W2:Y:S01]  /*0970*/  LDG.E.64 R26, desc[UR12][R26.64] ;  /* 0x0000000c1a1a7981 */ /* 0x000ea2000c1e1b00 */
[----:B0-----:R-:W-:Y:S01]  /*0980*/  IADD3 R24, P0, PT, R2, UR22, RZ ;  /* 0x0000001602187c10 */ /* 0x001fe2000ff1e0ff */
[----:B------:R-:W-:-:S03]  /*0990*/  IMAD.WIDE.U32 R22, R37, 0x18, R20 ;  /* 0x0000001825167825 */ /* 0x000fc600078e0014 */
[----:B------:R-:W-:Y:S01]  /*09a0*/  IADD3.X R25, PT, PT, R4, UR23, RZ, P0, !PT ;  /* 0x0000001704197c10 */ /* 0x000fe200087fe4ff */
[----:B------:R-:W-:Y:S02]  /*09b0*/  VIADD R23, R23, UR14 ;  /* 0x0000000e17177c36 */ /* 0x000fe40008000000 */
[----:B-1----:R-:W-:Y:S02]  /*09c0*/  IMAD.U32 R35, RZ, RZ, UR5 ;  /* 0x00000005ff237e24 */ /* 0x002fe4000f8e00ff */
[----:B--2---:R0:W-:Y:S04]  /*09d0*/  STG.E.64 desc[UR12][R24.64], R26 ;  /* 0x0000001a18007986 */ /* 0x0041e8000c101b0c */
[----:B0-----:R-:W2:Y:S01]  /*09e0*/  LDG.E.64 R24, desc[UR12][R22.64] ;  /* 0x0000000c16187981 */ /* 0x001ea2000c1e1b00 */
[----:B------:R-:W-:-:S02]  /*09f0*/  IADD3 R36, P0, PT, R5, UR22, RZ ;  /* 0x0000001605247c10 */ /* 0x000fc4000ff1e0ff */
[----:B------:R-:W-:Y:S02]  /*0a00*/  LEA R34, P1, R35, R20, 0x5 ;  /* 0x0000001423227211 */ /* 0x000fe400078228ff */
[----:B------:R-:W-:Y:S02]  /*0a10*/  IADD3.X R37, PT, PT, R7, UR23, RZ, P0, !PT ;  /* 0x0000001707257c10 */ /* 0x000fe400087fe4ff */
[----:B------:R-:W-:Y:S01]  /*0a20*/  IADD3.X R35, PT, PT, R3, UR18, RZ, P1, !PT ;  /* 0x0000001203237c10 */ /* 0x000fe20008ffe4ff */
[----:B------:R-:W-:Y:S01]  /*0a30*/  IMAD.U32 R33, RZ, RZ, UR5 ;  /* 0x00000005ff217e24 */ /* 0x000fe2000f8e00ff */
[----:B------:R-:W-:Y:S01]  /*0a40*/  UIMAD UR14, UR6, 0x28, URZ ;  /* 0x00000028060e78a4 */ /* 0x000fe2000f8e02ff */
[----:B--2---:R0:W-:Y:S04]  /*0a50*/  STG.E.64 desc[UR12][R36.64], R24 ;  /* 0x0000001824007986 */ /* 0x0041e8000c101b0c */
[----:B------:R-:W2:Y:S01]  /*0a60*/  LDG.E.64 R34, desc[UR12][R34.64] ;  /* 0x0000000c22227981 */ /* 0x000ea2000c1e1b00 */
[----:B------:R-:W-:Y:S01]  /*0a70*/  IADD3 R32, P0, PT, R6, UR22, RZ ;  /* 0x0000001606207c10 */ /* 0x000fe2000ff1e0ff */
[----:B------:R-:W-:-:S03]  /*0a80*/  IMAD.WIDE.U32 R22, R33, 0x28, R20 ;  /* 0x0000002821167825 */ /* 0x000fc600078e0014 */
[----:B------:R-:W-:Y:S01]  /*0a90*/  IADD3.X R33, PT, PT, R8, UR23, RZ, P0, !PT ;  /* 0x0000001708217c10 */ /* 0x000fe200087fe4ff */
[----:B------:R-:W-:Y:S01]  /*0aa0*/  VIADD R23, R23, UR14 ;  /* 0x0000000e17177c36 */ /* 0x000fe20008000000 */
[----:B------:R-:W-:Y:S01]  /*0ab0*/  MOV R27, UR5 ;  /* 0x00000005001b7c02 */ /* 0x000fe20008000f00 */
[----:B------:R-:W-:Y:S02]  /*0ac0*/  UIMAD UR14, UR6, 0x30, URZ ;  /* 0x00000030060e78a4 */ /* 0x000fe4000f8e02ff */
[----:B--2---:R1:W-:Y:S04]  /*0ad0*/  STG.E.64 desc[UR12][R32.64], R34 ;  /* 0x0000002220007986 */ /* 0x0043e8000c101b0c */
[----:B------:R-:W2:Y:S01]  /*0ae0*/  LDG.E.64 R22, desc[UR12][R22.64] ;  /* 0x0000000c16167981 */ /* 0x000ea2000c1e1b00 */
[----:B0-----:R-:W-:Y:S01]  /*0af0*/  IADD3 R24, P0, PT, R9, UR22, RZ ;  /* 0x0000001609187c10 */ /* 0x001fe2000ff1e0ff */
[----:B------:R-:W-:-:S03]  /*0b00*/  IMAD.WIDE.U32 R26, R27, 0x30, R20 ;  /* 0x000000301b1a7825 */ /* 0x000fc600078e0014 */
[----:B------:R-:W-:Y:S01]  /*0b10*/  IADD3.X R25, PT, PT, R10, UR23, RZ, P0, !PT ;  /* 0x000000170a197c10 */ /* 0x000fe200087fe4ff */
[----:B------:R-:W-:Y:S01]  /*0b20*/  VIADD R27, R27, UR14 ;  /* 0x0000000e1b1b7c36 */ /* 0x000fe20008000000 */
[----:B------:R-:W-:Y:S01]  /*0b30*/  UIMAD UR14, UR6, 0x38, URZ ;  /* 0x00000038060e78a4 */ /* 0x000fe2000f8e02ff */
[----:B-1----:R-:W-:Y:S02]  /*0b40*/  IMAD.U32 R33, RZ, RZ, UR5 ;  /* 0x00000005ff217e24 */ /* 0x002fe4000f8e00ff */
[----:B--2---:R0:W-:Y:S04]  /*0b50*/  STG.E.64 desc[UR12][R24.64], R22 ;  /* 0x0000001618007986 */ /* 0x0041e8000c101b0c */
[----:B------:R-:W2:Y:S01]  /*0b60*/  LDG.E.64 R26, desc[UR12][R26.64] ;  /* 0x0000000c1a1a7981 */ /* 0x000ea2000c1e1b00 */
[----:B------:R-:W-:Y:S01]  /*0b70*/  IMAD.WIDE.U32 R32, R33, 0x38, R20 ;  /* 0x0000003821207825 */ /* 0x000fe200078e0014 */
[----:B------:R-:W-:-:S03]  /*0b80*/  IADD3 R34, P0, PT, R11, UR22, RZ ;  /* 0x000000160b227c10 */ /* 0x000fc6000ff1e0ff */
[----:B------:R-:W-:Y:S01]  /*0b90*/  VIADD R33, R33, UR14 ;  /* 0x0000000e21217c36 */ /* 0x000fe20008000000 */
[----:B------:R-:W-:-:S05]  /*0ba0*/  IADD3.X R35, PT, PT, R29, UR23, RZ, P0, !PT ;  /* 0x000000171d237c10 */ /* 0x000fca00087fe4ff */
[----:B--2---:R1:W-:Y:S04]  /*0bb0*/  STG.E.64 desc[UR12][R34.64], R26 ;  /* 0x0000001a22007986 */ /* 0x0043e8000c101b0c */
[----:B------:R-:W2:Y:S01]  /*0bc0*/  LDG.E.64 R32, desc[UR12][R32.64] ;  /* 0x0000000c20207981 */ /* 0x000ea2000c1e1b00 */
[----:B0-----:R-:W-:Y:S01]  /*0bd0*/  IADD3 R22, P0, PT, R28, UR22, RZ ;  /* 0x000000161c167c10 */ /* 0x001fe2000ff1e0ff */
[----:B------:R-:W-:Y:S01]  /*0be0*/  ULEA UR22, UP0, UR24, UR22, 0x6 ;  /* 0x0000001618167291 */ /* 0x000fe2000f8030ff */
[----:B------:R-:W-:Y:S01]  /*0bf0*/  IMAD.U32 R21, RZ, RZ, UR5 ;  /* 0x00000005ff157e24 */ /* 0x000fe2000f8e00ff */
[----:B------:R-:W-:Y:S01]  /*0c00*/  UIADD3 UR4, UPT, UPT, UR4, 0x8, URZ ;  /* 0x0000000804047890 */ /* 0x000fe2000fffe0ff */
[----:B------:R-:W-:Y:S01]  /*0c10*/  IADD3.X R23, PT, PT, R30, UR23, RZ, P0, !PT ;  /* 0x000000171e177c10 */ /* 0x000fe200087fe4ff */
[----:B------:R-:W-:-:S02]  /*0c20*/  UIADD3.X UR23, UPT, UPT, UR23, UR7, URZ, UP0, !UPT ;  /* 0x0000000717177290 */ /* 0x000fc400087fe4ff */
[----:B------:R-:W-:Y:S01]  /*0c30*/  UISETP.NE.AND UP0, UPT, UR4, URZ, UPT ;  /* 0x000000ff0400728c */ /* 0x000fe2000bf05270 */
[----:B------:R-:W-:-:S04]  /*0c40*/  LEA R20, P0, R21, R20, 0x6 ;  /* 0x0000001415147211 */ /* 0x000fc800078030ff */
[----:B------:R-:W-:Y:S01]  /*0c50*/  IADD3.X R3, PT, PT, R3, UR17, RZ, P0, !PT ;  /* 0x0000001103037c10 */ /* 0x000fe200087fe4ff */
[----:B--2---:R1:W-:Y:S03]  /*0c60*/  STG.E.64 desc[UR12][R22.64], R32 ;  /* 0x0000002016007986 */ /* 0x0043e6000c101b0c */
[----:B------:R-:W-:Y:S05]  /*0c70*/  BRA.U UP0, `(.L_x_22) ;  /* 0xfffffff900f87547 */ /* 0x000fea000b83ffff */
[----:B------:R-:W-:-:S06]  /*0c80*/  ULOP3.LUT UR4, UR8, 0x7ffffff8, URZ, 0xc0, !UPT ;  /* 0x7ffffff808047892 */ /* 0x000fcc000f8ec0ff */
[----:B------:R-:W-:-:S07]  /*0c90*/  MOV R0, UR4 ;  /* 0x0000000400007c02 */ /* 0x000fce0008000f00 */
.L_x_21:
[----:B------:R-:W-:-:S06]  /*0ca0*/  ULOP3.LUT UP0, UR7, UR8, 0x7, URZ, 0xc0, !UPT ;  /* 0x0000000708077892 */ /* 0x000fcc000f80c0ff */
[----:B------:R-:W-:-:S13]  /*0cb0*/  PLOP3.LUT P0, PT, PT, PT, UP0, 0x80, 0x8 ;  /* 0x000000000008781c */ /* 0x000fda0003f0f008 */
[----:B------:R-:W-:Y:S05]  /*0cc0*/  @!P0 EXIT ;  /* 0x000000000000894d */ /* 0x000fea0003800000 */
[----:B------:R-:W-:Y:S01]  /*0cd0*/  IMAD.MOV.U32 R15, RZ, RZ, RZ ;  /* 0x000000ffff0f7224 */ /* 0x000fe200078e00ff */
[----:B------:R-:W-:Y:S01]  /*0ce0*/  UMOV UR4, URZ ;  /* 0x000000ff00047c82 */ /* 0x000fe20008000000 */
[----:B------:R-:W-:Y:S01]  /*0cf0*/  UISETP.GE.U32.AND UP0, UPT, UR7, 0x4, UPT ;  /* 0x000000040700788c */ /* 0x000fe2000bf06070 */
[----:B------:R-:W-:-:S04]  /*0d00*/  IMAD.WIDE.U32 R2, R14, R14, R14 ;  /* 0x0000000e0e027225 */ /* 0x000fc800078e000e */
[----:B------:R-:W-:Y:S01]  /*0d10*/  VIADD R3, R3, UR4 ;  /* 0x0000000403037c36 */ /* 0x000fe20008000000 */
[----:B------:R-:W-:-:S04]  /*0d20*/  ULOP3.LUT UR4, UR8, 0x3, URZ, 0xc0, !UPT ;  /* 0x0000000308047892 */ /* 0x000fc8000f8ec0ff */
[--C-:B------:R-:W-:Y:S02]  /*0d30*/  SHF.R.U64 R5, R2, 0x1, R3.reuse ;  /* 0x0000000102057819 */ /* 0x100fe40000001203 */
[----:B------:R-:W-:Y:S02]  /*0d40*/  SHF.R.U32.HI R3, RZ, 0x1, R3 ;  /* 0x00000001ff037819 */ /* 0x000fe40000011603 */
[----:B------:R-:W-:-:S05]  /*0d50*/  IADD3 R2, P0, PT, R12, R5, RZ ;  /* 0x000000050c027210 */ /* 0x000fca0007f1e0ff */
[----:B------:R-:W-:Y:S01]  /*0d60*/  IMAD.X R3, RZ, RZ, R3, P0 ;  /* 0x000000ffff037224 */ /* 0x000fe200000e0603 */
[----:B------:R-:W-:Y:S07]  /*0d70*/  BRA.U !UP0, `(.L_x_23) ;  /* 0x0000000108e47547 */ /* 0x000fee000b800000 */
[----:B------:R-:W0:Y:S01]  /*0d80*/  LDCU.128 UR16, c[0x0][0x380] ;  /* 0x00007000ff1077ac */ /* 0x000e220008000c00 */
[----:B------:R-:W-:-:S04]  /*0d90*/  IMAD.WIDE.U32 R4, R0, UR5, R2 ;  /* 0x0000000500047c25 */ /* 0x000fc8000f8e0002 */
[----:B------:R-:W-:-:S04]  /*0da0*/  IMAD R7, R0, UR6, RZ ;  /* 0x0000000600077c24 */ /* 0x000fc8000f8e02ff */
[----:B------:R-:W-:Y:S01]  /*0db0*/  IMAD.IADD R5, R5, 0x1, R7 ;  /* 0x0000000105057824 */ /* 0x000fe200078e0207 */
[----:B0-----:R-:W-:-:S04]  /*0dc0*/  LEA R8, P0, R4, UR16, 0x3 ;  /* 0x0000001004087c11 */ /* 0x001fc8000f8018ff */
[----:B------:R-:W-:-:S05]  /*0dd0*/  LEA.HI.X R9, R4, UR17, R5, 0x3, P0 ;  /* 0x0000001104097c11 */ /* 0x000fca00080f1c05 */
[----:B------:R-:W2:Y:S01]  /*0de0*/  LDG.E.64 R10, desc[UR12][R8.64] ;  /* 0x0000000c080a7981 */ /* 0x000ea2000c1e1b00 */
[C---:B------:R-:W-:Y:S01]  /*0df0*/  IMAD.WIDE.U32 R18, R0.reuse, UR10, R14 ;  /* 0x0000000a00127c25 */ /* 0x040fe2000f8e000e */
[----:B------:R-:W-:Y:S01]  /*0e00*/  MOV R4, R12 ;  /* 0x0000000c00047202 */ /* 0x000fe20000000f00 */
[----:B------:R-:W-:Y:S02]  /*0e10*/  USHF.L.U32 UR9, UR5, 0x3, URZ ;  /* 0x0000000305097899 */ /* 0x000fe400080006ff */
[----:B------:R-:W-:Y:S01]  /*0e20*/  IMAD R24, R0, UR11, R19 ;  /* 0x0000000b00187c24 */ /* 0x000fe2000f8e0213 */
[----:B------:R-:W-:Y:S01]  /*0e30*/  USHF.L.U64.HI UR7, UR5, 0x3, UR6 ;  /* 0x0000000305077899 */ /* 0x000fe20008010206 */
[----:B------:R-:W-:Y:S02]  /*0e40*/  IMAD.MOV.U32 R5, RZ, RZ, RZ ;  /* 0x000000ffff057224 */ /* 0x000fe400078e00ff */
[----:B------:R-:W-:Y:S01]  /*0e50*/  IMAD R7, R24, UR10, RZ ;  /* 0x0000000a18077c24 */ /* 0x000fe2000f8e02ff */
[----:B------:R-:W-:Y:S01]  /*0e60*/  IADD3 R6, P1, PT, R8, UR9, RZ ;  /* 0x0000000908067c10 */ /* 0x000fe2000ff3e0ff */
[----:B------:R-:W-:-:S04]  /*0e70*/  IMAD.WIDE.U32 R16, R18, UR10, R4 ;  /* 0x0000000a12107c25 */ /* 0x000fc8000f8e0004 */
[----:B------:R-:W-:Y:S01]  /*0e80*/  IMAD R7, R18, UR11, R7 ;  /* 0x0000000b12077c24 */ /* 0x000fe2000f8e0207 */
[----:B------:R-:W-:-:S03]  /*0e90*/  LEA R20, P0, R16, UR18, 0x3 ;  /* 0x0000001210147c11 */ /* 0x000fc6000f8018ff */
[----:B------:R-:W-:Y:S01]  /*0ea0*/  IMAD.IADD R17, R17, 0x1, R7 ;  /* 0x0000000111117824 */ /* 0x000fe200078e0207 */
[----:B------:R-:W-:-:S04]  /*0eb0*/  IADD3.X R7, PT, PT, R9, UR7, RZ, P1, !PT ;  /* 0x0000000709077c10 */ /* 0x000fc80008ffe4ff */
[----:B------:R-:W-:Y:S02]  /*0ec0*/  LEA.HI.X R21, R16, UR19, R17, 0x3, P0 ;  /* 0x0000001310157c11 */ /* 0x000fe400080f1c11 */
[----:B------:R-:W-:-:S03]  /*0ed0*/  IADD3 R25, P0, PT, R18, UR10, RZ ;  /* 0x0000000a12197c10 */ /* 0x000fc6000ff1e0ff */
[----:B--2---:R0:W-:Y:S04]  /*0ee0*/  STG.E.64 desc[UR12][R20.64], R10 ;  /* 0x0000000a14007986 */ /* 0x0041e8000c101b0c */
[----:B------:R-:W2:Y:S01]  /*0ef0*/  LDG.E.64 R16, desc[UR12][R6.64] ;  /* 0x0000000c06107981 */ /* 0x000ea2000c1e1b00 */
[----:B------:R-:W-:Y:S01]  /*0f00*/  IADD3.X R24, PT, PT, R24, UR11, RZ, P0, !PT ;  /* 0x0000000b18187c10 */ /* 0x000fe200087fe4ff */
[----:B------:R-:W-:-:S04]  /*0f10*/  IMAD.WIDE.U32 R18, R25, UR10, R4 ;  /* 0x0000000a19127c25 */ /* 0x000fc8000f8e0004 */
[----:B------:R-:W-:Y:S01]  /*0f20*/  IMAD R8, R24, UR10, RZ ;  /* 0x0000000a18087c24 */ /* 0x000fe2000f8e02ff */
[----:B-1----:R-:W-:-:S03]  /*0f30*/  LEA R22, P0, R18, UR18, 0x3 ;  /* 0x0000001212167c11 */ /* 0x002fc6000f8018ff */
[----:B------:R-:W-:Y:S01]  /*0f40*/  IMAD R9, R25, UR11, R8 ;  /* 0x0000000b19097c24 */ /* 0x000fe2000f8e0208 */
[----:B------:R-:W-:-:S03]  /*0f50*/  IADD3 R8, P1, PT, R6, UR9, RZ ;  /* 0x0000000906087c10 */ /* 0x000fc6000ff3e0ff */
[----:B------:R-:W-:Y:S01]  /*0f60*/  IMAD.IADD R19, R19, 0x1, R9 ;  /* 0x0000000113137824 */ /* 0x000fe200078e0209 */
[----:B------:R-:W-:-:S04]  /*0f70*/  IADD3.X R9, PT, PT, R7, UR7, RZ, P1, !PT ;  /* 0x0000000707097c10 */ /* 0x000fc80008ffe4ff */
[----:B------:R-:W-:Y:S02]  /*0f80*/  LEA.HI.X R23, R18, UR19, R19, 0x3, P0 ;  /* 0x0000001312177c11 */ /* 0x000fe400080f1c13 */
[----:B------:R-:W-:-:S03]  /*0f90*/  IADD3 R25, P0, PT, R25, UR10, RZ ;  /* 0x0000000a19197c10 */ /* 0x000fc6000ff1e0ff */
[----:B--2---:R2:W-:Y:S04]  /*0fa0*/  STG.E.64 desc[UR12][R22.64], R16 ;  /* 0x0000001016007986 */ /* 0x0045e8000c101b0c */
[----:B------:R-:W3:Y:S01]  /*0fb0*/  LDG.E.64 R6, desc[UR12][R8.64] ;  /* 0x0000000c08067981 */ /* 0x000ee2000c1e1b00 */
[----:B------:R-:W-:Y:S01]  /*0fc0*/  IADD3.X R24, PT, PT, R24, UR11, RZ, P0, !PT ;  /* 0x0000000b18187c10 */ /* 0x000fe200087fe4ff */
[----:B0-----:R-:W-:Y:S01]  /*0fd0*/  IMAD.WIDE.U32 R10, R25, UR10, R4 ;  /* 0x0000000a190a7c25 */ /* 0x001fe2000f8e0004 */
[----:B------:R-:W-:-:S03]  /*0fe0*/  IADD3 R20, P1, PT, R8, UR9, RZ ;  /* 0x0000000908147c10 */ /* 0x000fc6000ff3e0ff */
[----:B------:R-:W-:Y:S01]  /*0ff0*/  IMAD R18, R24, UR10, RZ ;  /* 0x0000000a18127c24 */ /* 0x000fe2000f8e02ff */
[----:B------:R-:W-:-:S03]  /*1000*/  IADD3.X R21, PT, PT, R9, UR7, RZ, P1, !PT ;  /* 0x0000000709157c10 */ /* 0x000fc60008ffe4ff */
[----:B------:R-:W-:Y:S01]  /*1010*/  IMAD R19, R25, UR11, R18 ;  /* 0x0000000b19137c24 */ /* 0x000fe2000f8e0212 */
[----:B------:R-:W-:-:S03]  /*1020*/  LEA R18, P0, R10, UR18, 0x3 ;  /* 0x000000120a127c11 */ /* 0x000fc6000f8018ff */
[----:B------:R-:W-:-:S05]  /*1030*/  IMAD.IADD R11, R11, 0x1, R19 ;  /* 0x000000010b0b7824 */ /* 0x000fca00078e0213 */
[----:B------:R-:W-:Y:S02]  /*1040*/  LEA.HI.X R19, R10, UR19, R11, 0x3, P0 ;  /* 0x000000130a137c11 */ /* 0x000fe400080f1c0b */
[----:B------:R-:W-:-:S03]  /*1050*/  IADD3 R11, P0, PT, R25, UR10, RZ ;  /* 0x0000000a190b7c10 */ /* 0x000fc6000ff1e0ff */
[----:B---3--:R2:W-:Y:S04]  /*1060*/  STG.E.64 desc[UR12][R18.64], R6 ;  /* 0x0000000612007986 */ /* 0x0085e8000c101b0c */
[----:B------:R-:W3:Y:S01]  /*1070*/  LDG.E.64 R8, desc[UR12][R20.64] ;  /* 0x0000000c14087981 */ /* 0x000ee2000c1e1b00 */
[----:B------:R-:W-:Y:S01]  /*1080*/  IADD3.X R10, PT, PT, R24, UR11, RZ, P0, !PT ;  /* 0x0000000b180a7c10 */ /* 0x000fe200087fe4ff */
[----:B------:R-:W-:-:S04]  /*1090*/  IMAD.WIDE.U32 R4, R11, UR10, R4 ;  /* 0x0000000a0b047c25 */ /* 0x000fc8000f8e0004 */
[----:B------:R-:W-:Y:S02]  /*10a0*/  IMAD R10, R10, UR10, RZ ;  /* 0x0000000a0a0a7c24 */ /* 0x000fe4000f8e02ff */
[----:B------:R-:W-:Y:S02]  /*10b0*/  VIADD R0, R0, 0x4 ;  /* 0x0000000400007836 */ /* 0x000fe40000000000 */
[----:B------:R-:W-:Y:S01]  /*10c0*/  IMAD R11, R11, UR11, R10 ;  /* 0x0000000b0b0b7c24 */ /* 0x000fe2000f8e020a */
[----:B------:R-:W-:-:S04]  /*10d0*/  LEA R10, P0, R4, UR18, 0x3 ;  /* 0x00000012040a7c11 */ /* 0x000fc8000f8018ff */
[----:B------:R-:W-:-:S04]  /*10e0*/  IADD3 R5, PT, PT, R5, R11, RZ ;  /* 0x0000000b05057210 */ /* 0x000fc80007ffe0ff */
[----:B------:R-:W-:-:S05]  /*10f0*/  LEA.HI.X R11, R4, UR19, R5, 0x3, P0 ;  /* 0x00000013040b7c11 */ /* 0x000fca00080f1c05 */
[----:B---3--:R2:W-:Y:S02]  /*1100*/  STG.E.64 desc[UR12][R10.64], R8 ;  /* 0x000000080a007986 */ /* 0x0085e4000c101b0c */
.L_x_23:
[----:B------:R-:W-:-:S13]  /*1110*/  ISETP.NE.AND P0, PT, RZ, UR4, PT ;  /* 0x00000004ff007c0c */ /* 0x000fda000bf05270 */
[----:B------:R-:W-:Y:S05]  /*1120*/  @!P0 EXIT ;  /* 0x000000000000894d */ /* 0x000fea0003800000 */
[----:B------:R-:W-:-:S09]  /*1130*/  UISETP.NE.AND UP0, UPT, UR4, 0x1, UPT ;  /* 0x000000010400788c */ /* 0x000fd2000bf05270 */
[----:B------:R-:W-:Y:S05]  /*1140*/  BRA.U !UP0, `(.L_x_24) ;  /* 0x0000000108847547 */ /* 0x000fea000b800000 */
[----:B------:R-:W0:Y:S01]  /*1150*/  LDCU.128 UR16, c[0x0][0x380] ;  /* 0x00007000ff1077ac */ /* 0x000e220008000c00 */
[----:B------:R-:W-:-:S04]  /*1160*/  IMAD.WIDE.U32 R4, R0, UR5, R2 ;  /* 0x0000000500047c25 */ /* 0x000fc8000f8e0002 */
[----:B--2---:R-:W-:-:S04]  /*1170*/  IMAD R7, R0, UR6, RZ ;  /* 0x0000000600077c24 */ /* 0x004fc8000f8e02ff */
[----:B------:R-:W-:Y:S01]  /*1180*/  IMAD.IADD R7, R5, 0x1, R7 ;  /* 0x0000000105077824 */ /* 0x000fe200078e0207 */
[----:B0-----:R-:W-:-:S04]  /*1190*/  LEA R8, P0, R4, UR16, 0x3 ;  /* 0x0000001004087c11 */ /* 0x001fc8000f8018ff */
[----:B------:R-:W-:-:S05]  /*11a0*/  LEA.HI.X R9, R4, UR17, R7, 0x3, P0 ;  /* 0x0000001104097c11 */ /* 0x000fca00080f1c07 */
[----:B------:R-:W2:Y:S01]  /*11b0*/  LDG.E.64 R10, desc[UR12][R8.64] ;  /* 0x0000000c080a7981 */ /* 0x000ea2000c1e1b00 */
[----:B------:R-:W-:-:S04]  /*11c0*/  IMAD.WIDE.U32 R6, R0, UR10, R14 ;  /* 0x0000000a00067c25 */ /* 0x000fc8000f8e000e */
[----:B------:R-:W-:Y:S02]  /*11d0*/  HFMA2 R5, -RZ, RZ, 0, 0 ;  /* 0x00000000ff057431 */ /* 0x000fe400000001ff */
[----:B------:R-:W-:Y:S02]  /*11e0*/  IMAD R7, R0, UR11, R7 ;  /* 0x0000000b00077c24 */ /* 0x000fe4000f8e0207 */
[----:B------:R-:W-:Y:S02]  /*11f0*/  IMAD.MOV.U32 R4, RZ, RZ, R12 ;  /* 0x000000ffff047224 */ /* 0x000fe400078e000c */
[----:B------:R-:W-:Y:S02]  /*1200*/  IMAD R17, R7, UR10, RZ ;  /* 0x0000000a07117c24 */ /* 0x000fe4000f8e02ff */
[----:B------:R-:W-:Y:S02]  /*1210*/  IMAD.U32 R21, RZ, RZ, UR5 ;  /* 0x00000005ff157e24 */ /* 0x000fe4000f8e00ff */
[----:B------:R-:W-:-:S03]  /*1220*/  IMAD.WIDE.U32 R18, R6, UR10, R4 ;  /* 0x0000000a06127c25 */ /* 0x000fc6000f8e0004 */
[----:B------:R-:W-:Y:S01]  /*1230*/  LEA R16, P0, R21, R8, 0x3 ;  /* 0x0000000815107211 */ /* 0x000fe200078018ff */
[----:B------:R-:W-:Y:S01]  /*1240*/  IMAD R17, R6, UR11, R17 ;  /* 0x0000000b06117c24 */ /* 0x000fe2000f8e0211 */
[----:B------:R-:W-:Y:S01]  /*1250*/  LEA R20, P1, R18, UR18, 0x3 ;  /* 0x0000001212147c11 */ /* 0x000fe2000f8218ff */
[----:B-1----:R-:W-:Y:S02]  /*1260*/  IMAD.U32 R22, RZ, RZ, UR6 ;  /* 0x00000006ff167e24 */ /* 0x002fe4000f8e00ff */
[----:B------:R-:W-:-:S03]  /*1270*/  IMAD.IADD R19, R19, 0x1, R17 ;  /* 0x0000000113137824 */ /* 0x000fc600078e0211 */
[----:B------:R-:W-:Y:S02]  /*1280*/  LEA.HI.X R17, R21, R9, R22, 0x3, P0 ;  /* 0x0000000915117211 */ /* 0x000fe400000f1c16 */
[----:B------:R-:W-:-:S05]  /*1290*/  LEA.HI.X R21, R18, UR19, R19, 0x3, P1 ;  /* 0x0000001312157c11 */ /* 0x000fca00088f1c13 */
[----:B--2---:R0:W-:Y:S04]  /*12a0*/  STG.E.64 desc[UR12][R20.64], R10 ;  /* 0x0000000a14007986 */ /* 0x0041e8000c101b0c */
[----:B------:R-:W2:Y:S01]  /*12b0*/  LDG.E.64 R8, desc[UR12][R16.64] ;  /* 0x0000000c10087981 */ /* 0x000ea2000c1e1b00 */
[----:B------:R-:W-:Y:S01]  /*12c0*/  IADD3 R19, P0, PT, R6, UR10, RZ ;  /* 0x0000000a06137c10 */ /* 0x000fe2000ff1e0ff */
[----:B------:R-:W-:-:S03]  /*12d0*/  VIADD R0, R0, 0x2 ;  /* 0x0000000200007836 */ /* 0x000fc60000000000 */
[----:B------:R-:W-:Y:S01]  /*12e0*/  IADD3.X R7, PT, PT, R7, UR11, RZ, P0, !PT ;  /* 0x0000000b07077c10 */ /* 0x000fe200087fe4ff */
[----:B------:R-:W-:-:S04]  /*12f0*/  IMAD.WIDE.U32 R4, R19, UR10, R4 ;  /* 0x0000000a13047c25 */ /* 0x000fc8000f8e0004 */
[----:B------:R-:W-:-:S04]  /*1300*/  IMAD R6, R7, UR10, RZ ;  /* 0x0000000a07067c24 */ /* 0x000fc8000f8e02ff */
[----:B------:R-:W-:Y:S01]  /*1310*/  IMAD R19, R19, UR11, R6 ;  /* 0x0000000b13137c24 */ /* 0x000fe2000f8e0206 */
[----:B------:R-:W-:-:S03]  /*1320*/  LEA R6, P0, R4, UR18, 0x3 ;  /* 0x0000001204067c11 */ /* 0x000fc6000f8018ff */
[----:B------:R-:W-:-:S05]  /*1330*/  IMAD.IADD R19, R5, 0x1, R19 ;  /* 0x0000000105137824 */ /* 0x000fca00078e0213 */
[----:B------:R-:W-:-:S05]  /*1340*/  LEA.HI.X R7, R4, UR19, R19, 0x3, P0 ;  /* 0x0000001304077c11 */ /* 0x000fca00080f1c13 */
[----:B--2---:R0:W-:Y:S02]  /*1350*/  STG.E.64 desc[UR12][R6.64], R8 ;  /* 0x0000000806007986 */ /* 0x0041e4000c101b0c */
.L_x_24:
[----:B------:R-:W-:-:S04]  /*1360*/  ULOP3.LUT UR4, UR8, 0x1, URZ, 0xc0, !UPT ;  /* 0x0000000108047892 */ /* 0x000fc8000f8ec0ff */
[----:B------:R-:W-:-:S06]  /*1370*/  UISETP.NE.U32.AND UP0, UPT, UR4, 0x1, UPT ;  /* 0x000000010400788c */ /* 0x000fcc000bf05070 */
[----:B------:R-:W-:-:S13]  /*1380*/  PLOP3.LUT P0, PT, PT, PT, UP0, 0x80, 0x8 ;  /* 0x000000000008781c */ /* 0x000fda0003f0f008 */
[----:B------:R-:W-:Y:S05]  /*1390*/  @P0 EXIT ;  /* 0x000000000000094d */ /* 0x000fea0003800000 */
[----:B------:R-:W3:Y:S01]  /*13a0*/  LDCU.128 UR16, c[0x0][0x380] ;  /* 0x00007000ff1077ac */ /* 0x000ee20008000c00 */
[----:B------:R-:W-:-:S04]  /*13b0*/  IMAD.WIDE.U32 R2, R0, UR5, R2 ;  /* 0x0000000500027c25 */ /* 0x000fc8000f8e0002 */
[----:B------:R-:W-:-:S05]  /*13c0*/  IMAD R5, R0, UR6, RZ ;  /* 0x0000000600057c24 */ /* 0x000fca000f8e02ff */
[----:B------:R-:W-:Y:S02]  /*13d0*/  IADD3 R3, PT, PT, R3, R5, RZ ;  /* 0x0000000503037210 */ /* 0x000fe40007ffe0ff */
[----:B---3--:R-:W-:-:S04]  /*13e0*/  LEA R4, P0, R2, UR16, 0x3 ;  /* 0x0000001002047c11 */ /* 0x008fc8000f8018ff */
[----:B------:R-:W-:-:S05]  /*13f0*/  LEA.HI.X R5, R2, UR17, R3, 0x3, P0 ;  /* 0x0000001102057c11 */ /* 0x000fca00080f1c03 */
[----:B------:R-:W3:Y:S01]  /*1400*/  LDG.E.64 R2, desc[UR12][R4.64] ;  /* 0x0000000c04027981 */ /* 0x000ee2000c1e1b00 */
[----:B------:R-:W-:-:S04]  /*1410*/  IMAD.WIDE.U32 R14, R0, UR10, R14 ;  /* 0x0000000a000e7c25 */ /* 0x000fc8000f8e000e */
[----:B------:R-:W-:Y:S02]  /*1420*/  IMAD R0, R0, UR11, R15 ;  /* 0x0000000b00007c24 */ /* 0x000fe4000f8e020f */
[----:B0-2---:R-:W-:Y:S02]  /*1430*/  IMAD.MOV.U32 R6, RZ, RZ, R12 ;  /* 0x000000ffff067224 */ /* 0x005fe400078e000c */
[----:B------:R-:W-:Y:S02]  /*1440*/  IMAD R9, R0, UR10, RZ ;  /* 0x0000000a00097c24 */ /* 0x000fe4000f8e02ff */
[----:B------:R-:W-:Y:S02]  /*1450*/  IMAD.MOV.U32 R7, RZ, RZ, RZ ;  /* 0x000000ffff077224 */ /* 0x000fe400078e00ff */
[C---:B------:R-:W-:Y:S02]  /*1460*/  IMAD R9, R14.reuse, UR11, R9 ;  /* 0x0000000b0e097c24 */ /* 0x040fe4000f8e0209 */
[----:B------:R-:W-:-:S04]  /*1470*/  IMAD.WIDE.U32 R6, R14, UR10, R6 ;  /* 0x0000000a0e067c25 */ /* 0x000fc8000f8e0006 */
[----:B------:R-:W-:Y:S01]  /*1480*/  IMAD.IADD R7, R7, 0x1, R9 ;  /* 0x0000000107077824 */ /* 0x000fe200078e0209 */
[----:B------:R-:W-:-:S04]  /*1490*/  LEA R8, P0, R6, UR18, 0x3 ;  /* 0x0000001206087c11 */ /* 0x000fc8000f8018ff */
[----:B------:R-:W-:-:S05]  /*14a0*/  LEA.HI.X R9, R6, UR19, R7, 0x3, P0 ;  /* 0x0000001306097c11 */ /* 0x000fca00080f1c07 */
[----:B---3--:R-:W-:Y:S01]  /*14b0*/  STG.E.64 desc[UR12][R8.64], R2 ;  /* 0x0000000208007986 */ /* 0x008fe2000c101b0c */
[----:B------:R-:W-:Y:S05]  /*14c0*/  EXIT ;  /* 0x000000000000794d */ /* 0x000fea0003800000 */
.L_x_25:
        /* <DEDUP_REMOVED lines=11> */
.L_x_34:


//--------------------- .text._Z10_pack_trilPdS_mi --------------------------
	.section	.text._Z10_pack_trilPdS_mi,"ax",@progbits
	.align	128
.text._Z10_pack_trilPdS_mi:
        .type           _Z10_pack_trilPdS_mi,@function
        .size           _Z10_pack_trilPdS_mi,(.L_x_35 - _Z10_pack_trilPdS_mi)
        .other          _Z10_pack_trilPdS_mi,@"STO_CUDA_ENTRY STV_DEFAULT"
_Z10_pack_trilPdS_mi:
        /* <DEDUP_REMOVED lines=34> */
[----:B------:R-:W-:Y:S01]  /*0220*/  UMOV UR4, URZ ;  /* 0x000000ff00047c82 */ /* 0x000fe20008000000 */
[----:B------:R-:W0:Y:S01]  /*0230*/  LDCU.64 UR30, c[0x0][0x380] ;  /* 0x00007000ff1e77ac */ /* 0x000e220008000a00 */
[----:B------:R-:W-:Y:S01]  /*0240*/  IMAD.SHL.U32 R25, R12, 0x8, RZ ;  /* 0x000000080c197824 */ /* 0x000fe200078e00ff */
[----:B------:R-:W-:Y:S01]  /*0250*/  SHF.R.U32.HI R21, RZ, 0x1d, R12 ;  /* 0x0000001dff157819 */ /* 0x000fe2000001160c */
[----:B------:R-:W-:Y:S01]  /*0260*/  IMAD.WIDE.U32 R2, R14, R14, R14 ;  /* 0x0000000e0e027225 */ /* 0x000fe200078e000e */
[----:B------:R-:W-:Y:S02]  /*0270*/  UIMAD.WIDE.U32 UR14, UR17, UR16, URZ ;  /* 0x00000010110e72a5 */ /* 0x000fe4000f8e00ff */
[----:B------:R-:W-:Y:S01]  /*0280*/  UIMAD UR22, UR11, 0x3, URZ ;  /* 0x000000030b1678a4 */ /* 0x000fe2000f8e02ff */
[----:B------:R-:W-:Y:S01]  /*0290*/  VIADD R5, R3, UR4 ;  /* 0x0000000403057c36 */ /* 0x000fe20008000000 */
[----:B------:R-:W-:-:S02]  /*02a0*/  ULEA UR4, UP0, UR10, UR14, 0x1 ;  /* 0x0000000e0a047291 */ /* 0x000fc4000f8008ff */
[----:B------:R-:W-:Y:S02]  /*02b0*/  UIMAD.WIDE.U32 UR26, UR10, 0x3, UR14 ;  /* 0x000000030a1a78a5 */ /* 0x000fe4000f8e000e */
[--C-:B------:R-:W-:Y:S01]  /*02c0*/  SHF.R.U64 R3, R2, 0x1, R5.reuse ;  /* 0x0000000102037819 */ /* 0x100fe20000001205 */
[----:B------:R-:W-:Y:S01]  /*02d0*/  ULEA.HI.X UR18, UR10, UR15, UR11, 0x1, UP0 ;  /* 0x0000000f0a127291 */ /* 0x000fe200080f0c0b */
[----:B------:R-:W-:Y:S01]  /*02e0*/  SHF.R.U32.HI R0, RZ, 0x1, R5 ;  /* 0x00000001ff007819 */ /* 0x000fe20000011605 */
[----:B------:R-:W-:Y:S01]  /*02f0*/  UIMAD UR28, UR11, 0x5, URZ ;  /* 0x000000050b1c78a4 */ /* 0x000fe2000f8e02ff */
[----:B------:R-:W-:Y:S01]  /*0300*/  IADD3 R3, P0, PT, R12, R3, RZ ;  /* 0x000000030c037210 */ /* 0x000fe20007f1e0ff */
[----:B------:R-:W-:Y:S01]  /*0310*/  UIMAD.WIDE.U32 UR32, UR10, 0x7, UR14 ;  /* 0x000000070a2078a5 */ /* 0x000fe2000f8e000e */
[----:B------:R-:W-:Y:S01]  /*0320*/  MOV R2, UR22 ;  /* 0x0000001600027c02 */ /* 0x000fe20008000f00 */
[----:B------:R-:W-:Y:S01]  /*0330*/  UIMAD UR34, UR11, 0x7, URZ ;  /* 0x000000070b2278a4 */ /* 0x000fe2000f8e02ff */
[----:B0-----:R-:W-:Y:S01]  /*0340*/  LEA R20, P1, R3, UR30, 0x3 ;  /* 0x0000001e03147c11 */ /* 0x001fe2000f8218ff */
[----:B------:R-:W-:Y:S01]  /*0350*/  IMAD.X R0, RZ, RZ, R0, P0 ;  /* 0x000000ffff007224 */ /* 0x000fe200000e0600 */
[----:B------:R-:W-:Y:S01]  /*0360*/  IADD3 R4, P0, PT, R9, UR4, RZ ;  /* 0x0000000409047c10 */ /* 0x000fe2000ff1e0ff */
[----:B------:R-:W-:Y:S01]  /*0370*/  ULEA UR4, UP0, UR10, UR14, 0x2 ;  /* 0x0000000e0a047291 */ /* 0x000fe2000f8010ff */
[----:B------:R-:W-:Y:S01]  /*0380*/  IMAD.U32 R18, RZ, RZ, UR33 ;  /* 0x00000021ff127e24 */ /* 0x000fe2000f8e00ff */
[----:B------:R-:W-:Y:S01]  /*0390*/  UIMAD UR29, UR11, 0x6, URZ ;  /* 0x000000060b1d78a4 */ /* 0x000fe2000f8e02ff */
[----:B------:R-:W-:Y:S01]  /*03a0*/  LEA.HI.X R3, R3, UR31, R0, 0x3, P1 ;  /* 0x0000001f03037c11 */ /* 0x000fe200088f1c00 */
[----:B------:R-:W-:Y:S01]  /*03b0*/  ULEA.HI.X UR22, UR10, UR15, UR11, 0x2, UP0 ;  /* 0x0000000f0a167291 */ /* 0x000fe200080f140b */
[----:B------:R-:W-:Y:S01]  /*03c0*/  IMAD.X R0, RZ, RZ, UR18, P0 ;  /* 0x00000012ff007e24 */ /* 0x000fe200080e06ff */
[C---:B------:R-:W-:Y:S01]  /*03d0*/  IADD3 R16, P1, PT, R9.reuse, UR4, RZ ;  /* 0x0000000409107c10 */ /* 0x040fe2000ff3e0ff */
[----:B------:R-:W-:Y:S01]  /*03e0*/  UIMAD.WIDE.U32 UR30, UR10, 0x6, UR14 ;  /* 0x000000060a1e78a5 */ /* 0x000fe2000f8e000e */
[----:B------:R-:W-:Y:S01]  /*03f0*/  IADD3 R10, P0, PT, R9, UR26, RZ ;  /* 0x0000001a090a7c10 */ /* 0x000fe2000ff1e0ff */
[----:B------:R-:W-:Y:S01]  /*0400*/  IMAD R5, R0, UR10, RZ ;  /* 0x0000000a00057c24 */ /* 0x000fe2000f8e02ff */
[----:B------:R-:W-:Y:S01]  /*0410*/  UIMAD.WIDE.U32 UR24, UR10, UR10, URZ ;  /* 0x0000000a0a1872a5 */ /* 0x000fe2000f8e00ff */
[----:B------:R-:W-:Y:S01]  /*0420*/  IMAD.X R0, RZ, RZ, UR22, P1 ;  /* 0x00000016ff007e24 */ /* 0x000fe200088e06ff */
[----:B------:R-:W-:Y:S01]  /*0430*/  IADD3.X R2, PT, PT, R2, UR27, RZ, P0, !PT ;  /* 0x0000001b02027c10 */ /* 0x000fe200087fe4ff */
[----:B------:R-:W-:Y:S01]  /*0440*/  IMAD R7, R4, UR11, R5 ;  /* 0x0000000b04077c24 */ /* 0x000fe2000f8e0205 */
[----:B------:R-:W-:-:S02]  /*0450*/  UIMAD.WIDE.U32 UR26, UR10, 0x5, UR14 ;  /* 0x000000050a1a78a5 */ /* 0x000fc4000f8e000e */
[----:B------:R-:W-:Y:S01]  /*0460*/  IMAD R17, R0, UR10, RZ ;  /* 0x0000000a00117c24 */ /* 0x000fe2000f8e02ff */
[----:B------:R-:W-:Y:S01]  /*0470*/  ULOP3.LUT UR5, UR9, 0x7ffffff8, URZ, 0xc0, !UPT ;  /* 0x7ffffff809057892 */ /* 0x000fe2000f8ec0ff */
[----:B------:R-:W-:Y:S01]  /*0480*/  IMAD.WIDE.U32 R4, R4, UR10, RZ ;  /* 0x0000000a04047c25 */ /* 0x000fe2000f8e00ff */
[----:B------:R-:W-:Y:S02]  /*0490*/  UIADD3 UR4, UPT, UPT, UR8, UR25, URZ ;  /* 0x0000001908047290 */ /* 0x000fe4000fffe0ff */
[----:B------:R-:W-:Y:S01]  /*04a0*/  USHF.L.U64.HI UR21, UR6, 0x3, UR7 ;  /* 0x0000000306157899 */ /* 0x000fe20008010207 */
[----:B------:R-:W-:Y:S01]  /*04b0*/  IMAD R11, R2, UR10, RZ ;  /* 0x0000000a020b7c24 */ /* 0x000fe2000f8e02ff */
[----:B------:R-:W-:Y:S01]  /*04c0*/  LEA R2, P0, R4, R25, 0x3 ;  /* 0x0000001904027211 */ /* 0x000fe200078018ff */
[----:B------:R-:W-:Y:S01]  /*04d0*/  IMAD R19, R16, UR11, R17 ;  /* 0x0000000b10137c24 */ /* 0x000fe2000f8e0211 */
[----:B------:R-:W-:Y:S01]  /*04e0*/  USHF.L.U64.HI UR20, UR6, 0x4, UR7 ;  /* 0x0000000406147899 */ /* 0x000fe20008010207 */
[----:B------:R-:W-:Y:S01]  /*04f0*/  IMAD R13, R10, UR11, R11 ;  /* 0x0000000b0a0d7c24 */ /* 0x000fe2000f8e020b */
[----:B------:R-:W-:Y:S01]  /*0500*/  USHF.L.U64.HI UR19, UR6, 0x5, UR7 ;  /* 0x0000000506137899 */ /* 0x000fe20008010207 */
[----:B------:R-:W-:Y:S01]  /*0510*/  IMAD.IADD R0, R5, 0x1, R7 ;  /* 0x0000000105007824 */ /* 0x000fe200078e0207 */
[----:B------:R-:W-:Y:S01]  /*0520*/  USHF.L.U64.HI UR18, UR6, 0x6, UR7 ;  /* 0x0000000606127899 */ /* 0x000fe20008010207 */
[----:B------:R-:W-:Y:S01]  /*0530*/  IMAD.WIDE.U32 R16, R16, UR10, RZ ;  /* 0x0000000a10107c25 */ /* 0x000fe2000f8e00ff */
[----:B------:R-:W0:Y:S02]  /*0540*/  LDCU.64 UR22, c[0x0][0x388] ;  /* 0x00007100ff1677ac */ /* 0x000e240008000a00 */
[----:B------:R-:W-:Y:S01]  /*0550*/  LEA.HI.X R4, R4, R21, R0, 0x3, P0 ;  /* 0x0000001504047211 */ /* 0x000fe200000f1c00 */
[----:B------:R-:W-:Y:S01]  /*0560*/  IMAD.WIDE.U32 R10, R10, UR10, RZ ;  /* 0x0000000a0a0a7c25 */ /* 0x000fe2000f8e00ff */
[----:B------:R-:W-:Y:S01]  /*0570*/  LEA R6, P1, R16, R25, 0x3 ;  /* 0x0000001910067211 */ /* 0x000fe200078218ff */
[----:B------:R-:W-:-:S02]  /*0580*/  UIADD3 UR5, UPT, UPT, -UR5, URZ, URZ ;  /* 0x000000ff05057290 */ /* 0x000fc4000fffe1ff */
[----:B------:R-:W-:Y:S01]  /*0590*/  IMAD.IADD R8, R17, 0x1, R19 ;  /* 0x0000000111087824 */ /* 0x000fe200078e0213 */
[----:B------:R-:W-:Y:S01]  /*05a0*/  LEA R5, P0, R10, R25, 0x3 ;  /* 0x000000190a057211 */ /* 0x000fe200078018ff */
[----:B------:R-:W-:Y:S02]  /*05b0*/  IMAD.IADD R7, R11, 0x1, R13 ;  /* 0x000000010b077824 */ /* 0x000fe400078e020d */
[----:B------:R-:W-:Y:S02]  /*05c0*/  HFMA2 R13, -RZ, RZ, 0, 0 ;  /* 0x00000000ff0d7431 */ /* 0x000fe400000001ff */
[----:B------:R-:W-:Y:S01]  /*05d0*/  IMAD.U32 R0, RZ, RZ, UR14 ;  /* 0x0000000eff007e24 */ /* 0x000fe2000f8e00ff */
[-C--:B------:R-:W-:Y:S01]  /*05e0*/  LEA.HI.X R8, R16, R21.reuse, R8, 0x3, P1 ;  /* 0x0000001510087211 */ /* 0x080fe200008f1c08 */
[----:B------:R-:W-:Y:S01]  /*05f0*/  IMAD.U32 R16, RZ, RZ, UR27 ;  /* 0x0000001bff107e24 */ /* 0x000fe2000f8e00ff */
[----:B------:R-:W-:Y:S01]  /*0600*/  LEA.HI.X R7, R10, R21, R7, 0x3, P0 ;  /* 0x000000150a077211 */ /* 0x000fe200000f1c07 */
[----:B------:R-:W-:Y:S01]  /*0610*/  IMAD.U32 R11, RZ, RZ, UR15 ;  /* 0x0000000fff0b7e24 */ /* 0x000fe2000f8e00ff */
[C---:B------:R-:W-:Y:S01]  /*0620*/  IADD3 R10, P3, PT, R9.reuse, UR26, RZ ;  /* 0x0000001a090a7c10 */ /* 0x040fe2000ff7e0ff */
[----:B------:R-:W-:Y:S01]  /*0630*/  USHF.L.U64.HI UR4, UR24, 0x6, UR4 ;  /* 0x0000000618047899 */ /* 0x000fe20008010204 */
[----:B------:R-:W-:-:S02]  /*0640*/  IADD3 R17, P1, P2, R9, UR10, R0 ;  /* 0x0000000a09117c10 */ /* 0x000fc4000fa3e000 */
[----:B------:R-:W-:Y:S01]  /*0650*/  IADD3.X R0, PT, PT, R16, UR28, RZ, P3, !PT ;  /* 0x0000001c10007c10 */ /* 0x000fe20009ffe4ff */
[----:B------:R-:W-:Y:S01]  /*0660*/  IMAD.U32 R16, RZ, RZ, UR31 ;  /* 0x0000001fff107e24 */ /* 0x000fe2000f8e00ff */
[----:B------:R-:W-:Y:S02]  /*0670*/  IADD3.X R11, PT, PT, RZ, UR11, R11, P1, P2 ;  /* 0x0000000bff0b7c10 */ /* 0x000fe40008fe440b */
[C---:B------:R-:W-:Y:S01]  /*0680*/  IADD3 R30, P1, PT, R9.reuse, UR32, RZ ;  /* 0x00000020091e7c10 */ /* 0x040fe2000ff3e0ff */
[----:B------:R-:W-:Y:S01]  /*0690*/  IMAD R19, R0, UR10, RZ ;  /* 0x0000000a00137c24 */ /* 0x000fe2000f8e02ff */
[----:B------:R-:W-:Y:S02]  /*06a0*/  IADD3 R22, P0, PT, R9, UR30, RZ ;  /* 0x0000001e09167c10 */ /* 0x000fe4000ff1e0ff */
[----:B------:R-:W-:Y:S01]  /*06b0*/  IADD3.X R0, PT, PT, R18, UR34, RZ, P1, !PT ;  /* 0x0000002212007c10 */ /* 0x000fe20008ffe4ff */
[----:B------:R-:W-:Y:S01]  /*06c0*/  IMAD R23, R10, UR11, R19 ;  /* 0x0000000b0a177c24 */ /* 0x000fe2000f8e0213 */
[----:B------:R-:W-:Y:S01]  /*06d0*/  IADD3.X R9, PT, PT, R16, UR29, RZ, P0, !PT ;  /* 0x0000001d10097c10 */ /* 0x000fe200087fe4ff */
[----:B------:R-:W-:-:S02]  /*06e0*/  IMAD R16, R11, UR10, RZ ;  /* 0x0000000a0b107c24 */ /* 0x000fc4000f8e02ff */
        /* <DEDUP_REMOVED lines=23> */
.L_x_27:
[----:B0-----:R-:W-:-:S04]  /*0860*/  LEA R32, P0, R18, UR22, 0x3 ;  /* 0x0000001612207c11 */ /* 0x001fc8000f8018ff */
[----:B------:R-:W-:-:S06]  /*0870*/  IADD3.X R33, PT, PT, R31, UR23, RZ, P0, !PT ;  /* 0x000000171f217c10 */ /* 0x000fcc00087fe4ff */
[----:B------:R-:W2:Y:S01]  /*0880*/  LDG.E.64 R32, desc[UR12][R32.64] ;  /* 0x0000000c20207981 */ /* 0x000ea2000c1e1b00 */
[----:B------:R-:W-:Y:S01]  /*0890*/  LEA R24, P0, R16, UR22, 0x3 ;  /* 0x0000001610187c11 */ /* 0x000fe2000f8018ff */
[----:B------:R-:W-:-:S03]  /*08a0*/  IMAD.MOV.U32 R21, RZ, RZ, R3 ;  /* 0x000000ffff157224 */ /* 0x000fc600078e0003 */
[----:B------:R-:W-:Y:S01]  /*08b0*/  IADD3.X R25, PT, PT, R0, UR23, RZ, P0, !PT ;  /* 0x0000001700197c10 */ /* 0x000fe200087fe4ff */
[----:B------:R-:W-:Y:S01]  /*08c0*/  IMAD.U32 R23, RZ, RZ, UR6 ;  /* 0x00000006ff177e24 */ /* 0x000fe2000f8e00ff */
[----:B------:R-:W-:Y:S01]  /*08d0*/  IADD3 R34, P1, PT, R2, UR22, RZ ;  /* 0x0000001602227c10 */ /* 0x000fe2000ff3e0ff */
[----:B--2---:R0:W-:Y:S04]  /*08e0*/  STG.E.64 desc[UR12][R20.64], R32 ;  /* 0x0000002014007986 */ /* 0x0041e8000c101b0c */
[----:B------:R-:W2:Y:S01]  /*08f0*/  LDG.E.64 R24, desc[UR12][R24.64] ;  /* 0x0000000c18187981 */ /* 0x000ea2000c1e1b00 */
[----:B------:R-:W-:Y:S02]  /*0900*/  LEA R22, P0, R23, R20, 0x3 ;  /* 0x0000001417167211 */ /* 0x000fe400078018ff */
[----:B------:R-:W-:-:S02]  /*0910*/  IADD3.X R35, PT, PT, R4, UR23, RZ, P1, !PT ;  /* 0x0000001704237c10 */ /* 0x000fc40008ffe4ff */
[----:B------:R-:W-:Y:S02]  /*0920*/  IADD3.X R23, PT, PT, R3, UR21, RZ, P0, !PT ;  /* 0x0000001503177c10 */ /* 0x000fe400087fe4ff */
[----:B------:R-:W-:-:S03]  /*0930*/  MOV R27, UR6 ;  /* 0x00000006001b7c02 */ /* 0x000fc60008000f00 */
[----:B--2---:R1:W-:Y:S04]  /*0940*/  STG.E.64 desc[UR12][R22.64], R24 ;  /* 0x0000001816007986 */ /* 0x0043e8000c101b0c */
[----:B------:R-:W2:Y:S01]  /*0950*/  LDG.E.64 R34, desc[UR12][R34.64] ;  /* 0x0000000c22227981 */ /* 0x000ea2000c1e1b00 */
[----:B------:R-:W-:Y:S02]  /*0960*/  IADD3 R26, P1, PT, R5, UR22, RZ ;  /* 0x00000016051a7c10 */ /* 0x000fe4000ff3e0ff */
[----:B0-----:R-:W-:Y:S02]  /*0970*/  LEA R32, P0, R27, R20, 0x4 ;  /* 0x000000141b207211 */ /* 0x001fe400078020ff */
[----:B------:R-:W-:Y:S02]  /*0980*/  IADD3.X R27, PT, PT, R7, UR23, RZ, P1, !PT ;  /* 0x00000017071b7c10 */ /* 0x000fe40008ffe4ff */
[----:B------:R-:W-:Y:S01]  /*0990*/  IADD3.X R33, PT, PT, R3, UR20, RZ, P0, !PT ;  /* 0x0000001403217c10 */ /* 0x000fe200087fe4ff */
[----:B------:R-:W-:Y:S01]  /*09a0*/  IMAD.U32 R37, RZ, RZ, UR6 ;  /* 0x00000006ff257e24 */ /* 0x000fe2000f8e00ff */
[----:B------:R-:W-:-:S03]  /*09b0*/  UIMAD UR8, UR7, 0x18, URZ ;  /* 0x00000018070878a4 */ /* 0x000fc6000f8e02ff */
[----:B--2---:R0:W-:Y:S04]  /*09c0*/  STG.E.64 desc[UR12][R32.64], R34 ;  /* 0x0000002220007986 */ /* 0x0041e8000c101b0c */
[----:B------:R-:W2:Y:S01]  /*09d0*/  LDG.E.64 R26, desc[UR12][R26.64] ;  /* 0x0000000c1a1a7981 */ /* 0x000ea2000c1e1b00 */
[----:B-1----:R-:W-:Y:S01]  /*09e0*/  IADD3 R22, P0, PT, R6, UR22, RZ ;  /* 0x0000001606167c10 */ /* 0x002fe2000ff1e0ff */
[----:B------:R-:W-:-:S03]  /*09f0*/  IMAD.WIDE.U32 R24, R37, 0x18, R20 ;  /* 0x0000001825187825 */ /* 0x000fc600078e0014 */
[----:B------:R-:W-:Y:S01]  /*0a00*/  IADD3.X R23, PT, PT, R8, UR23, RZ, P0, !PT ;  /* 0x0000001708177c10 */ /* 0x000fe200087fe4ff */
[----:B------:R-:W-:Y:S01]  /*0a10*/  VIADD R25, R25, UR8 ;  /* 0x0000000819197c36 */ /* 0x000fe20008000000 */
[----:B------:R-:W-:-:S04]  /*0a20*/  LEA R36, P0, R37, R20, 0x5 ;  /* 0x0000001425247211 */ /* 0x000fc800078028ff */
[----:B--2---:R1:W-:Y:S04]  /*0a30*/  STG.E.64 desc[UR12][R24.64], R26 ;  /* 0x0000001a18007986 */ /* 0x0043e8000c101b0c */
[----:B------:R-:W2:Y:S01]  /*0a40*/  LDG.E.64 R22, desc[UR12][R22.64] ;  /* 0x0000000c16167981 */ /* 0x000ea2000c1e1b00 */
[----:B0-----:R-:W-:Y:S02]  /*0a50*/  IADD3 R34, P1, PT, R9, UR22, RZ ;  /* 0x0000001609227c10 */ /* 0x001fe4000ff3e0ff */
[----:B------:R-:W-:Y:S02]  /*0a60*/  IADD3.X R37, PT, PT, R3, UR19, RZ, P0, !PT ;  /* 0x0000001303257c10 */ /* 0x000fe400087fe4ff */
[----:B------:R-:W-:Y:S01]  /*0a70*/  IADD3.X R35, PT, PT, R10, UR23, RZ, P1, !PT ;  /* 0x000000170a237c10 */ /* 0x000fe20008ffe4ff */
[----:B------:R-:W-:Y:S01]  /*0a80*/  IMAD.U32 R33, RZ, RZ, UR6 ;  /* 0x00000006ff217e24 */ /* 0x000fe2000f8e00ff */
[----:B------:R-:W-:Y:S01]  /*0a90*/  UIMAD UR8, UR7, 0x28, URZ ;  /* 0x00000028070878a4 */ /* 0x000fe2000f8e02ff */
[----:B--2---:R0:W-:Y:S04]  /*0aa0*/  STG.E.64 desc[UR12][R36.64], R22 ;  /* 0x0000001624007986 */ /* 0x0041e8000c101b0c */
[----:B------:R-:W2:Y:S01]  /*0ab0*/  LDG.E.64 R34, desc[UR12][R34.64] ;  /* 0x0000000c22227981 */ /* 0x000ea2000c1e1b00 */
[----:B-1----:R-:W-:Y:S01]  /*0ac0*/  IADD3 R24, P0, PT, R11, UR22, RZ ;  /* 0x000000160b187c10 */ /* 0x002fe2000ff1e0ff */
[----:B------:R-:W-:-:S03]  /*0ad0*/  IMAD.WIDE.U32 R32, R33, 0x28, R20 ;  /* 0x0000002821207825 */ /* 0x000fc600078e0014 */
[----:B------:R-:W-:Y:S01]  /*0ae0*/  IADD3.X R25, PT, PT, R29, UR23, RZ, P0, !PT ;  /* 0x000000171d197c10 */ /* 0x000fe200087fe4ff */
[----:B------:R-:W-:Y:S02]  /*0af0*/  VIADD R33, R33, UR8 ;  /* 0x0000000821217c36 */ /* 0x000fe40008000000 */
[----:B------:R-:W-:Y:S01]  /*0b00*/  IMAD.U32 R27, RZ, RZ, UR6 ;  /* 0x00000006ff1b7e24 */ /* 0x000fe2000f8e00ff */
[----:B------:R-:W-:Y:S02]  /*0b10*/  UIMAD UR8, UR7, 0x30, URZ ;  /* 0x00000030070878a4 */ /* 0x000fe4000f8e02ff */
[----:B--2---:R1:W-:Y:S04]  /*0b20*/  STG.E.64 desc[UR12][R32.64], R34 ;  /* 0x0000002220007986 */ /* 0x0043e8000c101b0c */
[----:B------:R-:W2:Y:S01]  /*0b30*/  LDG.E.64 R24, desc[UR12][R24.64] ;  /* 0x0000000c18187981 */ /* 0x000ea2000c1e1b00 */
[----:B------:R-:W-:Y:S01]  /*0b40*/  IMAD.WIDE.U32 R26, R27, 0x30, R20 ;  /* 0x000000301b1a7825 */ /* 0x000fe200078e0014 */
[----:B0-----:R-:W-:-:S04]  /*0b50*/  IADD3 R22, P0, PT, R28, UR22, RZ ;  /* 0x000000161c167c10 */ /* 0x001fc8000ff1e0ff */
[----:B------:R-:W-:Y:S02]  /*0b60*/  IADD3.X R23, PT, PT, R30, UR23, RZ, P0, !PT ;  /* 0x000000171e177c10 */ /* 0x000fe400087fe4ff */
[----:B------:R-:W-:Y:S01]  /*0b70*/  IADD3 R27, PT, PT, R27, UR8, RZ ;  /* 0x000000081b1b7c10 */ /* 0x000fe2000fffe0ff */
[----:B-1----:R-:W-:-:S04]  /*0b80*/  IMAD.U32 R33, RZ, RZ, UR6 ;  /* 0x00000006ff217e24 */ /* 0x002fc8000f8e00ff */
[----:B--2---:R0:W-:Y:S04]  /*0b90*/  STG.E.64 desc[UR12][R26.64], R24 ;  /* 0x000000181a007986 */ /* 0x0041e8000c101b0c */
[----:B------:R-:W2:Y:S01]  /*0ba0*/  LDG.E.64 R22, desc[UR12][R22.64] ;  /* 0x0000000c16167981 */ /* 0x000ea2000c1e1b00 */
[----:B------:R-:W-:Y:S01]  /*0bb0*/  UIMAD UR8, UR7, 0x38, URZ ;  /* 0x00000038070878a4 */ /* 0x000fe2000f8e02ff */
[----:B------:R-:W-:Y:S01]  /*0bc0*/  IMAD.WIDE.U32 R32, R33, 0x38, R20 ;  /* 0x0000003821207825 */ /* 0x000fe200078e0014 */
[----:B------:R-:W-:Y:S02]  /*0bd0*/  ULEA UR22, UP0, UR24, UR22, 0x6 ;  /* 0x0000001618167291 */ /* 0x000fe4000f8030ff */
[----:B------:R-:W-:Y:S01]  /*0be0*/  UIADD3 UR5, UPT, UPT, UR5, 0x8, URZ ;  /* 0x0000000805057890 */ /* 0x000fe2000fffe0ff */
[----:B------:R-:W-:Y:S01]  /*0bf0*/  IMAD.U32 R21, RZ, RZ, UR6 ;  /* 0x00000006ff157e24 */ /* 0x000fe2000f8e00ff */
[----:B------:R-:W-:Y:S01]  /*0c00*/  UIADD3.X UR23, UPT, UPT, UR23, UR4, URZ, UP0, !UPT ;  /* 0x0000000417177290 */ /* 0x000fe200087fe4ff */
[----:B------:R-:W-:Y:S01]  /*0c10*/  VIADD R33, R33, UR8 ;  /* 0x0000000821217c36 */ /* 0x000fe20008000000 */
[----:B------:R-:W-:-:S02]  /*0c20*/  UISETP.NE.AND UP0, UPT, UR5, URZ, UPT ;  /* 0x000000ff0500728c */ /* 0x000fc4000bf05270 */
[----:B------:R-:W-:-:S04]  /*0c30*/  LEA R20, P0, R21, R20, 0x6 ;  /* 0x0000001415147211 */ /* 0x000fc800078030ff */
[----:B------:R-:W-:Y:S01]  /*0c40*/  IADD3.X R3, PT, PT, R3, UR18, RZ, P0, !PT ;  /* 0x0000001203037c10 */ /* 0x000fe200087fe4ff */
[----:B--2---:R0:W-:Y:S02]  /*0c50*/  STG.E.64 desc[UR12][R32.64], R22 ;  /* 0x0000001620007986 */ /* 0x0041e4000c101b0c */
[----:B------:R-:W-:Y:S06]  /*0c60*/  BRA.U UP0, `(.L_x_27) ;  /* 0xfffffff900fc7547 */ /* 0x000fec000b83ffff */
[----:B------:R-:W-:-:S06]  /*0c70*/  ULOP3.LUT UR4, UR9, 0x7ffffff8, URZ, 0xc0, !UPT ;  /* 0x7ffffff809047892 */ /* 0x000fcc000f8ec0ff */
[----:B------:R-:W-:-:S07]  /*0c80*/  IMAD.U32 R0, RZ, RZ, UR4 ;  /* 0x00000004ff007e24 */ /* 0x000fce000f8e00ff */
.L_x_26:
[----:B------:R-:W-:-:S06]  /*0c90*/  ULOP3.LUT UP0, UR5, UR9, 0x7, URZ, 0xc0, !UPT ;  /* 0x0000000709057892 */ /* 0x000fcc000f80c0ff */
[----:B------:R-:W-:-:S13]  /*0ca0*/  PLOP3.LUT P0, PT, PT, PT, UP0, 0x80, 0x8 ;  /* 0x000000000008781c */ /* 0x000fda0003f0f008 */
[----:B------:R-:W-:Y:S05]  /*0cb0*/  @!P0 EXIT ;  /* 0x000000000000894d */ /* 0x000fea0003800000 */
[----:B------:R-:W-:Y:S01]  /*0cc0*/  MOV R15, RZ ;  /* 0x000000ff000f7202 */ /* 0x000fe20000000f00 */
        /* <DEDUP_REMOVED lines=10> */
[----:B------:R-:W1:Y:S01]  /*0d70*/  LDCU.128 UR16, c[0x0][0x380] ;  /* 0x00007000ff1077ac */ /* 0x000e620008000c00 */
[----:B------:R-:W-:-:S04]  /*0d80*/  IMAD.WIDE.U32 R6, R0, UR10, R14 ;  /* 0x0000000a00067c25 */ /* 0x000fc8000f8e000e */
[----:B0-----:R-:W-:Y:S02]  /*0d90*/  IMAD R24, R0, UR11, R7 ;  /* 0x0000000b00187c24 */ /* 0x001fe4000f8e0207 */
[----:B------:R-:W-:Y:S02]  /*0da0*/  IMAD.MOV.U32 R4, RZ, RZ, R12 ;  /* 0x000000ffff047224 */ /* 0x000fe400078e000c */
[----:B------:R-:W-:Y:S02]  /*0db0*/  IMAD R7, R24, UR10, RZ ;  /* 0x0000000a18077c24 */ /* 0x000fe4000f8e02ff */
[----:B------:R-:W-:Y:S02]  /*0dc0*/  IMAD.MOV.U32 R5, RZ, RZ, RZ ;  /* 0x000000ffff057224 */ /* 0x000fe400078e00ff */
[C---:B------:R-:W-:Y:S02]  /*0dd0*/  IMAD R7, R6.reuse, UR11, R7 ;  /* 0x0000000b06077c24 */ /* 0x040fe4000f8e0207 */
[----:B------:R-:W-:-:S03]  /*0de0*/  IMAD.WIDE.U32 R8, R6, UR10, R4 ;  /* 0x0000000a06087c25 */ /* 0x000fc6000f8e0004 */
[----:B-1----:R-:W-:Y:S02]  /*0df0*/  LEA R10, P0, R8, UR18, 0x3 ;  /* 0x00000012080a7c11 */ /* 0x002fe4000f8018ff */
[----:B------:R-:W-:-:S04]  /*0e00*/  IADD3 R7, PT, PT, R9, R7, RZ ;  /* 0x0000000709077210 */ /* 0x000fc80007ffe0ff */
[----:B------:R-:W-:-:S05]  /*0e10*/  LEA.HI.X R11, R8, UR19, R7, 0x3, P0 ;  /* 0x00000013080b7c11 */ /* 0x000fca00080f1c07 */
[----:B------:R0:W2:Y:S01]  /*0e20*/  LDG.E.64 R8, desc[UR12][R10.64] ;  /* 0x0000000c0a087981 */ /* 0x0000a2000c1e1b00 */
[----:B------:R-:W-:Y:S01]  /*0e30*/  IADD3 R25, P0, PT, R6, UR10, RZ ;  /* 0x0000000a06197c10 */ /* 0x000fe2000ff1e0ff */
[----:B------:R-:W-:-:S03]  /*0e40*/  IMAD.WIDE.U32 R16, R0, UR6, R2 ;  /* 0x0000000600107c25 */ /* 0x000fc6000f8e0002 */
[----:B------:R-:W-:Y:S01]  /*0e50*/  IADD3.X R24, PT, PT, R24, UR11, RZ, P0, !PT ;  /* 0x0000000b18187c10 */ /* 0x000fe200087fe4ff */
[----:B------:R-:W-:Y:S02]  /*0e60*/  IMAD R7, R0, UR7, RZ ;  /* 0x0000000700077c24 */ /* 0x000fe4000f8e02ff */
[----:B------:R-:W-:-:S04]  /*0e70*/  IMAD.WIDE.U32 R18, R25, UR10, R4 ;  /* 0x0000000a19127c25 */ /* 0x000fc8000f8e0004 */
[----:B------:R-:W-:Y:S01]  /*0e80*/  IMAD R6, R24, UR10, RZ ;  /* 0x0000000a18067c24 */ /* 0x000fe2000f8e02ff */
[----:B------:R-:W-:Y:S01]  /*0e90*/  LEA R20, P1, R18, UR18, 0x3 ;  /* 0x0000001212147c11 */ /* 0x000fe2000f8218ff */
[----:B------:R-:W-:Y:S02]  /*0ea0*/  IMAD.IADD R7, R17, 0x1, R7 ;  /* 0x0000000111077824 */ /* 0x000fe400078e0207 */
[----:B------:R-:W-:Y:S01]  /*0eb0*/  IMAD R21, R25, UR11, R6 ;  /* 0x0000000b19157c24 */ /* 0x000fe2000f8e0206 */
[----:B------:R-:W-:-:S03]  /*0ec0*/  LEA R6, P0, R16, UR16, 0x3 ;  /* 0x0000001010067c11 */ /* 0x000fc6000f8018ff */
[----:B0-----:R-:W-:Y:S01]  /*0ed0*/  IMAD.IADD R11, R19, 0x1, R21 ;  /* 0x00000001130b7824 */ /* 0x001fe200078e0215 */
[----:B------:R-:W-:-:S04]  /*0ee0*/  LEA.HI.X R7, R16, UR17, R7, 0x3, P0 ;  /* 0x0000001110077c11 */ /* 0x000fc800080f1c07 */
[----:B------:R-:W-:Y:S01]  /*0ef0*/  LEA.HI.X R21, R18, UR19, R11, 0x3, P1 ;  /* 0x0000001312157c11 */ /* 0x000fe200088f1c0b */
[----:B--2---:R0:W-:Y:S04]  /*0f00*/  STG.E.64 desc[UR12][R6.64], R8 ;  /* 0x0000000806007986 */ /* 0x0041e8000c101b0c */
[----:B------:R-:W2:Y:S01]  /*0f10*/  LDG.E.64 R16, desc[UR12][R20.64] ;  /* 0x0000000c14107981 */ /* 0x000ea2000c1e1b00 */
[----:B------:R-:W-:Y:S01]  /*0f20*/  IADD3 R25, P0, PT, R25, UR10, RZ ;  /* 0x0000000a19197c10 */ /* 0x000fe2000ff1e0ff */
[----:B------:R-:W-:Y:S02]  /*0f30*/  USHF.L.U32 UR8, UR6, 0x3, URZ ;  /* 0x0000000306087899 */ /* 0x000fe400080006ff */
[----:B------:R-:W-:Y:S01]  /*0f40*/  USHF.L.U64.HI UR5, UR6, 0x3, UR7 ;  /* 0x0000000306057899 */ /* 0x000fe20008010207 */
[----:B------:R-:W-:Y:S01]  /*0f50*/  IADD3.X R24, PT, PT, R24, UR11, RZ, P0, !PT ;  /* 0x0000000b18187c10 */ /* 0x000fe200087fe4ff */
[----:B------:R-:W-:-:S04]  /*0f60*/  IMAD.WIDE.U32 R18, R25, UR10, R4 ;  /* 0x0000000a19127c25 */ /* 0x000fc8000f8e0004 */
[----:B------:R-:W-:Y:S01]  /*0f70*/  IMAD R10, R24, UR10, RZ ;  /* 0x0000000a180a7c24 */ /* 0x000fe2000f8e02ff */
[----:B------:R-:W-:-:S03]  /*0f80*/  LEA R22, P1, R18, UR18, 0x3 ;  /* 0x0000001212167c11 */ /* 0x000fc6000f8218ff */
[----:B------:R-:W-:Y:S01]  /*0f90*/  IMAD R11, R25, UR11, R10 ;  /* 0x0000000b190b7c24 */ /* 0x000fe2000f8e020a */
[----:B------:R-:W-:-:S03]  /*0fa0*/  IADD3 R10, P0, PT, R6, UR8, RZ ;  /* 0x00000008060a7c10 */ /* 0x000fc6000ff1e0ff */
[----:B0-----:R-:W-:Y:S01]  /*0fb0*/  IMAD.IADD R9, R19, 0x1, R11 ;  /* 0x0000000113097824 */ /* 0x001fe200078e020b */
[----:B------:R-:W-:-:S04]  /*0fc0*/  IADD3.X R11, PT, PT, R7, UR5, RZ, P0, !PT ;  /* 0x00000005070b7c10 */ /* 0x000fc800087fe4ff */
[----:B------:R-:W-:Y:S02]  /*0fd0*/  LEA.HI.X R23, R18, UR19, R9, 0x3, P1 ;  /* 0x0000001312177c11 */ /* 0x000fe400088f1c09 */
[----:B------:R-:W-:Y:S01]  /*0fe0*/  IADD3 R9, P0, PT, R25, UR10, RZ ;  /* 0x0000000a19097c10 */ /* 0x000fe2000ff1e0ff */
[----:B--2---:R0:W-:Y:S04]  /*0ff0*/  STG.E.64 desc[UR12][R10.64], R16 ;  /* 0x000000100a007986 */ /* 0x0041e8000c101b0c */
[----:B------:R-:W2:Y:S01]  /*1000*/  LDG.E.64 R6, desc[UR12][R22.64] ;  /* 0x0000000c16067981 */ /* 0x000ea2000c1e1b00 */
[----:B------:R-:W-:Y:S01]  /*1010*/  IADD3.X R8, PT, PT, R24, UR11, RZ, P0, !PT ;  /* 0x0000000b18087c10 */ /* 0x000fe200087fe4ff */
[----:B------:R-:W-:-:S04]  /*1020*/  IMAD.WIDE.U32 R4, R9, UR10, R4 ;  /* 0x0000000a09047c25 */ /* 0x000fc8000f8e0004 */
[----:B------:R-:W-:Y:S01]  /*1030*/  IMAD R8, R8, UR10, RZ ;  /* 0x0000000a08087c24 */ /* 0x000fe2000f8e02ff */
[----:B------:R-:W-:-:S03]  /*1040*/  LEA R18, P1, R4, UR18, 0x3 ;  /* 0x0000001204127c11 */ /* 0x000fc6000f8218ff */
[----:B------:R-:W-:Y:S01]  /*1050*/  IMAD R9, R9, UR11, R8 ;  /* 0x0000000b09097c24 */ /* 0x000fe2000f8e0208 */
[----:B------:R-:W-:-:S03]  /*1060*/  IADD3 R8, P0, PT, R10, UR8, RZ ;  /* 0x000000080a087c10 */ /* 0x000fc6000ff1e0ff */
[----:B------:R-:W-:Y:S01]  /*1070*/  IMAD.IADD R5, R5, 0x1, R9 ;  /* 0x0000000105057824 */ /* 0x000fe200078e0209 */
[----:B------:R-:W-:-:S04]  /*1080*/  IADD3.X R9, PT, PT, R11, UR5, RZ, P0, !PT ;  /* 0x000000050b097c10 */ /* 0x000fc800087fe4ff */
[----:B------:R-:W-:Y:S01]  /*1090*/  LEA.HI.X R19, R4, UR19, R5, 0x3, P1 ;  /* 0x0000001304137c11 */ /* 0x000fe200088f1c05 */
[----:B--2---:R1:W-:Y:S04]  /*10a0*/  STG.E.64 desc[UR12][R8.64], R6 ;  /* 0x0000000608007986 */ /* 0x0043e8000c101b0c */
[----:B------:R-:W2:Y:S01]  /*10b0*/  LDG.E.64 R4, desc[UR12][R18.64] ;  /* 0x0000000c12047981 */ /* 0x000ea2000c1e1b00 */
[----:B0-----:R-:W-:Y:S02]  /*10c0*/  IADD3 R10, P0, PT, R8, UR8, RZ ;  /* 0x00000008080a7c10 */ /* 0x001fe4000ff1e0ff */
[----:B------:R-:W-:Y:S02]  /*10d0*/  IADD3 R0, PT, PT, R0, 0x4, RZ ;  /* 0x0000000400007810 */ /* 0x000fe40007ffe0ff */
[----:B------:R-:W-:-:S05]  /*10e0*/  IADD3.X R11, PT, PT, R9, UR5, RZ, P0, !PT ;  /* 0x00000005090b7c10 */ /* 0x000fca00087fe4ff */
[----:B--2---:R1:W-:Y:S04]  /*10f0*/  STG.E.64 desc[UR12][R10.64], R4 ;  /* 0x000000040a007986 */ /* 0x0043e8000c101b0c */
.L_x_28:
[----:B------:R-:W-:-:S13]  /*1100*/  ISETP.NE.AND P0, PT, RZ, UR4, PT ;  /* 0x00000004ff007c0c */ /* 0x000fda000bf05270 */
[----:B------:R-:W-:Y:S05]  /*1110*/  @!P0 EXIT ;  /* 0x000000000000894d */ /* 0x000fea0003800000 */
[----:B------:R-:W-:-:S09]  /*1120*/  UISETP.NE.AND UP0, UPT, UR4, 0x1, UPT ;  /* 0x000000010400788c */ /* 0x000fd2000bf05270 */
[----:B------:R-:W-:Y:S05]  /*1130*/  BRA.U !UP0, `(.L_x_29) ;  /* 0x0000000108887547 */ /* 0x000fea000b800000 */
[----:B------:R-:W2:Y:S01]  /*1140*/  LDCU.128 UR16, c[0x0][0x380] ;  /* 0x00007000ff1077ac */ /* 0x000ea20008000c00 */
[----:B-1----:R-:W-:-:S04]  /*1150*/  IMAD.WIDE.U32 R8, R0, UR10, R14 ;  /* 0x0000000a00087c25 */ /* 0x002fc8000f8e000e */
[----:B------:R-:W-:Y:S02]  /*1160*/  IMAD R9, R0, UR11, R9 ;  /* 0x0000000b00097c24 */ /* 0x000fe4000f8e0209 */
[----:B------:R-:W-:Y:S02]  /*1170*/  IMAD.MOV.U32 R4, RZ, RZ, R12 ;  /* 0x000000ffff047224 */ /* 0x000fe400078e000c */
[----:B------:R-:W-:Y:S02]  /*1180*/  IMAD R11, R9, UR10, RZ ;  /* 0x0000000a090b7c24 */ /* 0x000fe4000f8e02ff */
[----:B------:R-:W-:Y:S02]  /*1190*/  IMAD.MOV.U32 R5, RZ, RZ, RZ ;  /* 0x000000ffff057224 */ /* 0x000fe400078e00ff */
[C---:B------:R-:W-:Y:S02]  /*11a0*/  IMAD R11, R8.reuse, UR11, R11 ;  /* 0x0000000b080b7c24 */ /* 0x040fe4000f8e020b */
[----:B------:R-:W-:-:S04]  /*11b0*/  IMAD.WIDE.U32 R6, R8, UR10, R4 ;  /* 0x0000000a08067c25 */ /* 0x000fc8000f8e0004 */
[----:B------:R-:W-:Y:S01]  /*11c0*/  IMAD.IADD R11, R7, 0x1, R11 ;  /* 0x00000001070b7824 */ /* 0x000fe200078e020b */
[----:B--2---:R-:W-:-:S04]  /*11d0*/  LEA R10, P0, R6, UR18, 0x3 ;  /* 0x00000012060a7c11 */ /* 0x004fc8000f8018ff */
[----:B------:R-:W-:-:S05]  /*11e0*/  LEA.HI.X R11, R6, UR19, R11, 0x3, P0 ;  /* 0x00000013060b7c11 */ /* 0x000fca00080f1c0b */
[----:B------:R1:W2:Y:S01]  /*11f0*/  LDG.E.64 R6, desc[UR12][R10.64] ;  /* 0x0000000c0a067981 */ /* 0x0002a2000c1e1b00 */
[----:B------:R-:W-:Y:S01]  /*1200*/  IADD3 R19, P0, PT, R8, UR10, RZ ;  /* 0x0000000a08137c10 */ /* 0x000fe2000ff1e0ff */
[----:B------:R-:W-:-:S03]  /*1210*/  IMAD R17, R0, UR7, RZ ;  /* 0x0000000700117c24 */ /* 0x000fc6000f8e02ff */
[----:B------:R-:W-:Y:S01]  /*1220*/  IADD3.X R9, PT, PT, R9, UR11, RZ, P0, !PT ;  /* 0x0000000b09097c10 */ /* 0x000fe200087fe4ff */
[----:B------:R-:W-:-:S04]  /*1230*/  IMAD.WIDE.U32 R4, R19, UR10, R4 ;  /* 0x0000000a13047c25 */ /* 0x000fc8000f8e0004 */
[----:B------:R-:W-:Y:S01]  /*1240*/  IMAD R16, R9, UR10, RZ ;  /* 0x0000000a09107c24 */ /* 0x000fe2000f8e02ff */
[----:B-1----:R-:W-:Y:S01]  /*1250*/  LEA R10, P1, R4, UR18, 0x3 ;  /* 0x00000012040a7c11 */ /* 0x002fe2000f8218ff */
[----:B------:R-:W-:-:S04]  /*1260*/  IMAD.WIDE.U32 R8, R0, UR6, R2 ;  /* 0x0000000600087c25 */ /* 0x000fc8000f8e0002 */
[----:B------:R-:W-:Y:S01]  /*1270*/  IMAD R19, R19, UR11, R16 ;  /* 0x0000000b13137c24 */ /* 0x000fe2000f8e0210 */
[----:B------:R-:W-:Y:S01]  /*1280*/  LEA R16, P0, R8, UR16, 0x3 ;  /* 0x0000001008107c11 */ /* 0x000fe2000f8018ff */
[----:B------:R-:W-:-:S03]  /*1290*/  IMAD.IADD R17, R9, 0x1, R17 ;  /* 0x0000000109117824 */ /* 0x000fc600078e0211 */
[----:B------:R-:W-:Y:S02]  /*12a0*/  IADD3 R19, PT, PT, R5, R19, RZ ;  /* 0x0000001305137210 */ /* 0x000fe40007ffe0ff */
[----:B------:R-:W-:Y:S02]  /*12b0*/  LEA.HI.X R17, R8, UR17, R17, 0x3, P0 ;  /* 0x0000001108117c11 */ /* 0x000fe400080f1c11 */
[----:B------:R-:W-:-:S03]  /*12c0*/  LEA.HI.X R11, R4, UR19, R19, 0x3, P1 ;  /* 0x00000013040b7c11 */ /* 0x000fc600088f1c13 */
[----:B--2---:R2:W-:Y:S04]  /*12d0*/  STG.E.64 desc[UR12][R16.64], R6 ;  /* 0x0000000610007986 */ /* 0x0045e8000c101b0c */
[----:B------:R-:W3:Y:S01]  /*12e0*/  LDG.E.64 R4, desc[UR12][R10.64] ;  /* 0x0000000c0a047981 */ /* 0x000ee2000c1e1b00 */
[----:B------:R-:W-:Y:S02]  /*12f0*/  IMAD.U32 R9, RZ, RZ, UR6 ;  /* 0x00000006ff097e24 */ /* 0x000fe4000f8e00ff */
[----:B------:R-:W-:Y:S02]  /*1300*/  IMAD.U32 R19, RZ, RZ, UR6 ;  /* 0x00000006ff137e24 */ /* 0x000fe4000f8e00ff */
[----:B------:R-:W-:Y:S01]  /*1310*/  VIADD R0, R0, 0x2 ;  /* 0x0000000200007836 */ /* 0x000fe20000000000 */
[----:B------:R-:W-:Y:S01]  /*1320*/  LEA R8, P0, R9, R16, 0x3 ;  /* 0x0000001009087211 */ /* 0x000fe200078018ff */
[----:B------:R-:W-:-:S05]  /*1330*/  IMAD.U32 R9, RZ, RZ, UR7 ;  /* 0x00000007ff097e24 */ /* 0x000fca000f8e00ff */
[----:B------:R-:W-:-:S05]  /*1340*/  LEA.HI.X R9, R19, R17, R9, 0x3, P0 ;  /* 0x0000001113097211 */ /* 0x000fca00000f1c09 */
[----:B---3--:R2:W-:Y:S02]  /*1350*/  STG.E.64 desc[UR12][R8.64], R4 ;  /* 0x0000000408007986 */ /* 0x0085e4000c101b0c */
.L_x_29:
[----:B------:R-:W-:-:S04]  /*1360*/  ULOP3.LUT UR4, UR9, 0x1, URZ, 0xc0, !UPT ;  /* 0x0000000109047892 */ /* 0x000fc8000f8ec0ff */
[----:B------:R-:W-:-:S06]  /*1370*/  UISETP.NE.U32.AND UP0, UPT, UR4, 0x1, UPT ;  /* 0x000000010400788c */ /* 0x000fcc000bf05070 */
[----:B------:R-:W-:-:S13]  /*1380*/  PLOP3.LUT P0, PT, PT, PT, UP0, 0x80, 0x8 ;  /* 0x000000000008781c */ /* 0x000fda0003f0f008 */
[----:B------:R-:W-:Y:S05]  /*1390*/  @P0 EXIT ;  /* 0x000000000000094d */ /* 0x000fea0003800000 */
[C---:B------:R-:W-:Y:S01]  /*13a0*/  IMAD.WIDE.U32 R14, R0.reuse, UR10, R14 ;  /* 0x0000000a000e7c25 */ /* 0x040fe2000f8e000e */
[----:B------:R-:W3:Y:S03]  /*13b0*/  LDCU.128 UR16, c[0x0][0x380] ;  /* 0x00007000ff1077ac */ /* 0x000ee60008000c00 */
[----:B-12---:R-:W-:Y:S02]  /*13c0*/  IMAD R4, R0, UR11, R15 ;  /* 0x0000000b00047c24 */ /* 0x006fe4000f8e020f */
[----:B------:R-:W-:Y:S02]  /*13d0*/  IMAD.MOV.U32 R5, RZ, RZ, RZ ;  /* 0x000000ffff057224 */ /* 0x000fe400078e00ff */
[----:B------:R-:W-:Y:S01]  /*13e0*/  IMAD R7, R4, UR10, RZ ;  /* 0x0000000a04077c24 */ /* 0x000fe2000f8e02ff */
[----:B------:R-:W-:-:S03]  /*13f0*/  MOV R4, R12 ;  /* 0x0000000c00047202 */ /* 0x000fc60000000f00 */
[C---:B------:R-:W-:Y:S02]  /*1400*/  IMAD R7, R14.reuse, UR11, R7 ;  /* 0x0000000b0e077c24 */ /* 0x040fe4000f8e0207 */
[----:B------:R-:W-:-:S04]  /*1410*/  IMAD.WIDE.U32 R4, R14, UR10, R4 ;  /* 0x0000000a0e047c25 */ /* 0x000fc8000f8e0004 */
[----:B------:R-:W-:Y:S01]  /*1420*/  IMAD.IADD R5, R5, 0x1, R7 ;  /* 0x0000000105057824 */ /* 0x000fe200078e0207 */
[----:B---3--:R-:W-:-:S04]  /*1430*/  LEA R6, P0, R4, UR18, 0x3 ;  /* 0x0000001204067c11 */ /* 0x008fc8000f8018ff */
[----:B------:R-:W-:-:S05]  /*1440*/  LEA.HI.X R7, R4, UR19, R5, 0x3, P0 ;  /* 0x0000001304077c11 */ /* 0x000fca00080f1c05 */
[----:B------:R-:W2:Y:S01]  /*1450*/  LDG.E.64 R4, desc[UR12][R6.64] ;  /* 0x0000000c06047981 */ /* 0x000ea2000c1e1b00 */
[----:B------:R-:W-:-:S04]  /*1460*/  IMAD.WIDE.U32 R2, R0, UR6, R2 ;  /* 0x0000000600027c25 */ /* 0x000fc8000f8e0002 */
[----:B------:R-:W-:Y:S01]  /*1470*/  IMAD R9, R0, UR7, RZ ;  /* 0x0000000700097c24 */ /* 0x000fe2000f8e02ff */
[----:B------:R-:W-:-:S03]  /*1480*/  LEA R8, P0, R2, UR16, 0x3 ;  /* 0x0000001002087c11 */ /* 0x000fc6000f8018ff */
[----:B------:R-:W-:-:S05]  /*1490*/  IMAD.IADD R3, R3, 0x1, R9 ;  /* 0x0000000103037824 */ /* 0x000fca00078e0209 */
[----:B------:R-:W-:-:S05]  /*14a0*/  LEA.HI.X R9, R2, UR17, R3, 0x3, P0 ;  /* 0x0000001102097c11 */ /* 0x000fca00080f1c03 */
[----:B--2---:R-:W-:Y:S01]  /*14b0*/  STG.E.64 desc[UR12][R8.64], R4 ;  /* 0x0000000408007986 */ /* 0x004fe2000c101b0c */
[----:B------:R-:W-:Y:S05]  /*14c0*/  EXIT ;  /* 0x000000000000794d */ /* 0x000fea0003800000 */
.L_x_30:
        /* <DEDUP_REMOVED lines=11> */
.L_x_35:


//--------------------- .nv.shared.reserved.0     --------------------------
	.section	.nv.shared.reserved.0,"aw",@nobits
	.weak		__nv_reservedSMEM_offset_0_alias
	.size		__nv_reservedSMEM_offset_0_alias, 0, 64
	.other		__nv_reservedSMEM_offset_0_alias,@"STO_CUDA_RESERVED_SHARED STV_DEFAULT"
__nv_reservedSMEM_offset_0_alias:
	.zero		0
	.zero		64


//--------------------- .nv.constant0._Z14_unpack_sparsePKdPKlS2_Pdmiiii --------------------------
	.section	.nv.constant0._Z14_unpack_sparsePKdPKlS2_Pdmiiii,"a",@progbits
	.sectionflags	@""
	.align	4
.nv.constant0._Z14_unpack_sparsePKdPKlS2_Pdmiiii:
	.zero		952


//--------------------- .nv.constant0._Z11_zfill_triuPdmii --------------------------
	.section	.nv.constant0._Z11_zfill_triuPdmii,"a",@progbits
	.sectionflags	@""
	.align	4
.nv.constant0._Z11_zfill_triuPdmii:
	.zero		920


//--------------------- .nv.constant0._Z11_dfill_triuPdmii --------------------------
	.section	.nv.constant0._Z11_dfill_triuPdmii,"a",@progbits
	.sectionflags	@""
	.align	4
.nv.constant0._Z11_dfill_triuPdmii:
	.zero		920


//--------------------- .nv.constant0._Z12_unpack_trilPdS_mi --------------------------
	.section	.nv.constant0._Z12_unpack_trilPdS_mi,"a",@progbits
	.sectionflags	@""
	.align	4
.nv.constant0._Z12_unpack_trilPdS_mi:
	.zero		924


//--------------------- .nv.constant0._Z10_pack_trilPdS_mi --------------------------
	.section	.nv.constant0._Z10_pack_trilPdS_mi,"a",@progbits
	.sectionflags	@""
	.align	4
.nv.constant0._Z10_pack_trilPdS_mi:
	.zero		924


//--------------------- SYMBOLS --------------------------

	.type		.nv.reservedSmem.offset0,@object
	.size		.nv.reservedSmem.offset0,0x4
